//
// Generated by NVIDIA NVVM Compiler
//
// Compiler Build ID: CL-36424714
// Cuda compilation tools, release 13.0, V13.0.88
// Based on NVVM 20.0.0
//

.version 9.0
.target sm_100
.address_size 64

	// .globl	_ZN3cub18CUB_300001_SM_10006detail11EmptyKernelIvEEvv
.global .align 1 .b8 _ZN30_INTERNAL_c2d5f8e8_4_k_cu_main4cuda3std3__45__cpo5beginE[1];
.global .align 1 .b8 _ZN30_INTERNAL_c2d5f8e8_4_k_cu_main4cuda3std3__45__cpo3endE[1];
.global .align 1 .b8 _ZN30_INTERNAL_c2d5f8e8_4_k_cu_main4cuda3std3__45__cpo6cbeginE[1];
.global .align 1 .b8 _ZN30_INTERNAL_c2d5f8e8_4_k_cu_main4cuda3std3__45__cpo4cendE[1];
.global .align 1 .b8 _ZN30_INTERNAL_c2d5f8e8_4_k_cu_main4cuda3std3__45__cpo6rbeginE[1];
.global .align 1 .b8 _ZN30_INTERNAL_c2d5f8e8_4_k_cu_main4cuda3std3__45__cpo4rendE[1];
.global .align 1 .b8 _ZN30_INTERNAL_c2d5f8e8_4_k_cu_main4cuda3std3__45__cpo7crbeginE[1];
.global .align 1 .b8 _ZN30_INTERNAL_c2d5f8e8_4_k_cu_main4cuda3std3__45__cpo5crendE[1];
.global .align 1 .b8 _ZN30_INTERNAL_c2d5f8e8_4_k_cu_main4cuda3std3__432_GLOBAL__N__c2d5f8e8_4_k_cu_main6ignoreE[1];
.global .align 1 .b8 _ZN30_INTERNAL_c2d5f8e8_4_k_cu_main4cuda3std3__419piecewise_constructE[1];
.global .align 1 .b8 _ZN30_INTERNAL_c2d5f8e8_4_k_cu_main4cuda3std3__48in_placeE[1];
.global .align 1 .b8 _ZN30_INTERNAL_c2d5f8e8_4_k_cu_main4cuda3std3__420unreachable_sentinelE[1];
.global .align 1 .b8 _ZN30_INTERNAL_c2d5f8e8_4_k_cu_main4cuda3std3__47nulloptE[1];
.global .align 1 .b8 _ZN30_INTERNAL_c2d5f8e8_4_k_cu_main4cuda3std3__48unexpectE[1];
.global .align 1 .b8 _ZN30_INTERNAL_c2d5f8e8_4_k_cu_main4cuda3std6ranges3__45__cpo4swapE[1];
.global .align 1 .b8 _ZN30_INTERNAL_c2d5f8e8_4_k_cu_main4cuda3std6ranges3__45__cpo9iter_moveE[1];
.global .align 1 .b8 _ZN30_INTERNAL_c2d5f8e8_4_k_cu_main4cuda3std6ranges3__45__cpo5beginE[1];
.global .align 1 .b8 _ZN30_INTERNAL_c2d5f8e8_4_k_cu_main4cuda3std6ranges3__45__cpo3endE[1];
.global .align 1 .b8 _ZN30_INTERNAL_c2d5f8e8_4_k_cu_main4cuda3std6ranges3__45__cpo6cbeginE[1];
.global .align 1 .b8 _ZN30_INTERNAL_c2d5f8e8_4_k_cu_main4cuda3std6ranges3__45__cpo4cendE[1];
.global .align 1 .b8 _ZN30_INTERNAL_c2d5f8e8_4_k_cu_main4cuda3std6ranges3__45__cpo7advanceE[1];
.global .align 1 .b8 _ZN30_INTERNAL_c2d5f8e8_4_k_cu_main4cuda3std6ranges3__45__cpo9iter_swapE[1];
.global .align 1 .b8 _ZN30_INTERNAL_c2d5f8e8_4_k_cu_main4cuda3std6ranges3__45__cpo4nextE[1];
.global .align 1 .b8 _ZN30_INTERNAL_c2d5f8e8_4_k_cu_main4cuda3std6ranges3__45__cpo4prevE[1];
.global .align 1 .b8 _ZN30_INTERNAL_c2d5f8e8_4_k_cu_main4cuda3std6ranges3__45__cpo4dataE[1];
.global .align 1 .b8 _ZN30_INTERNAL_c2d5f8e8_4_k_cu_main4cuda3std6ranges3__45__cpo5cdataE[1];
.global .align 1 .b8 _ZN30_INTERNAL_c2d5f8e8_4_k_cu_main4cuda3std6ranges3__45__cpo4sizeE[1];
.global .align 1 .b8 _ZN30_INTERNAL_c2d5f8e8_4_k_cu_main4cuda3std6ranges3__45__cpo5ssizeE[1];
.global .align 1 .b8 _ZN30_INTERNAL_c2d5f8e8_4_k_cu_main4cuda3std6ranges3__45__cpo8distanceE[1];
.global .align 1 .b8 _ZN30_INTERNAL_c2d5f8e8_4_k_cu_main6thrust24THRUST_300001_SM_1000_NS8cuda_cub3parE[1];
.global .align 1 .b8 _ZN30_INTERNAL_c2d5f8e8_4_k_cu_main6thrust24THRUST_300001_SM_1000_NS8cuda_cub10par_nosyncE[1];
.global .align 1 .b8 _ZN30_INTERNAL_c2d5f8e8_4_k_cu_main6thrust24THRUST_300001_SM_1000_NS6system6detail10sequential3seqE[1];
.global .align 1 .b8 _ZN30_INTERNAL_c2d5f8e8_4_k_cu_main6thrust24THRUST_300001_SM_1000_NS12placeholders2_1E[1];
.global .align 1 .b8 _ZN30_INTERNAL_c2d5f8e8_4_k_cu_main6thrust24THRUST_300001_SM_1000_NS12placeholders2_2E[1];
.global .align 1 .b8 _ZN30_INTERNAL_c2d5f8e8_4_k_cu_main6thrust24THRUST_300001_SM_1000_NS12placeholders2_3E[1];
.global .align 1 .b8 _ZN30_INTERNAL_c2d5f8e8_4_k_cu_main6thrust24THRUST_300001_SM_1000_NS12placeholders2_4E[1];
.global .align 1 .b8 _ZN30_INTERNAL_c2d5f8e8_4_k_cu_main6thrust24THRUST_300001_SM_1000_NS12placeholders2_5E[1];
.global .align 1 .b8 _ZN30_INTERNAL_c2d5f8e8_4_k_cu_main6thrust24THRUST_300001_SM_1000_NS12placeholders2_6E[1];
.global .align 1 .b8 _ZN30_INTERNAL_c2d5f8e8_4_k_cu_main6thrust24THRUST_300001_SM_1000_NS12placeholders2_7E[1];
.global .align 1 .b8 _ZN30_INTERNAL_c2d5f8e8_4_k_cu_main6thrust24THRUST_300001_SM_1000_NS12placeholders2_8E[1];
.global .align 1 .b8 _ZN30_INTERNAL_c2d5f8e8_4_k_cu_main6thrust24THRUST_300001_SM_1000_NS12placeholders2_9E[1];
.global .align 1 .b8 _ZN30_INTERNAL_c2d5f8e8_4_k_cu_main6thrust24THRUST_300001_SM_1000_NS12placeholders3_10E[1];
.global .align 1 .b8 _ZN30_INTERNAL_c2d5f8e8_4_k_cu_main6thrust24THRUST_300001_SM_1000_NS3seqE[1];

.visible .entry _ZN3cub18CUB_300001_SM_10006detail11EmptyKernelIvEEvv()
{


	ret;

}
	// .globl	_ZN3cub18CUB_300001_SM_10006detail8for_each13static_kernelINS2_12policy_hub_t12policy_500_tEmN6thrust24THRUST_300001_SM_1000_NS8cuda_cub6__fill7functorINS7_6detail15normal_iteratorINS7_10device_ptrIcEEEEcEEEEvT0_T1_
.visible .entry _ZN3cub18CUB_300001_SM_10006detail8for_each13static_kernelINS2_12policy_hub_t12policy_500_tEmN6thrust24THRUST_300001_SM_1000_NS8cuda_cub6__fill7functorINS7_6detail15normal_iteratorINS7_10device_ptrIcEEEEcEEEEvT0_T1_(
	.param .u64 _ZN3cub18CUB_300001_SM_10006detail8for_each13static_kernelINS2_12policy_hub_t12policy_500_tEmN6thrust24THRUST_300001_SM_1000_NS8cuda_cub6__fill7functorINS7_6detail15normal_iteratorINS7_10device_ptrIcEEEEcEEEEvT0_T1__param_0,
	.param .align 8 .b8 _ZN3cub18CUB_300001_SM_10006detail8for_each13static_kernelINS2_12policy_hub_t12policy_500_tEmN6thrust24THRUST_300001_SM_1000_NS8cuda_cub6__fill7functorINS7_6detail15normal_iteratorINS7_10device_ptrIcEEEEcEEEEvT0_T1__param_1[16]
)
.maxntid 256
{
	.reg .pred 	%p<4>;
	.reg .b16 	%rs<10>;
	.reg .b32 	%r<15>;
	.reg .b64 	%rd<14>;

	ld.param.u32 	%r7, [_ZN3cub18CUB_300001_SM_10006detail8for_each13static_kernelINS2_12policy_hub_t12policy_500_tEmN6thrust24THRUST_300001_SM_1000_NS8cuda_cub6__fill7functorINS7_6detail15normal_iteratorINS7_10device_ptrIcEEEEcEEEEvT0_T1__param_1+8];
	bfe.u32 	%r11, %r7, 0, 8;
	cvt.u16.u32 	%rs2, %r11;
	ld.param.u64 	%rd4, [_ZN3cub18CUB_300001_SM_10006detail8for_each13static_kernelINS2_12policy_hub_t12policy_500_tEmN6thrust24THRUST_300001_SM_1000_NS8cuda_cub6__fill7functorINS7_6detail15normal_iteratorINS7_10device_ptrIcEEEEcEEEEvT0_T1__param_1];
	ld.param.u64 	%rd5, [_ZN3cub18CUB_300001_SM_10006detail8for_each13static_kernelINS2_12policy_hub_t12policy_500_tEmN6thrust24THRUST_300001_SM_1000_NS8cuda_cub6__fill7functorINS7_6detail15normal_iteratorINS7_10device_ptrIcEEEEcEEEEvT0_T1__param_0];
	mov.u32 	%r12, %ctaid.x;
	mul.wide.u32 	%rd1, %r12, 512;
	sub.s64 	%rd2, %rd5, %rd1;
	setp.lt.u64 	%p1, %rd2, 512;
	@%p1 bra 	$L__BB1_2;
	mov.u32 	%r14, %tid.x;
	cvta.to.global.u64 	%rd10, %rd4;
	cvt.u64.u32 	%rd11, %r14;
	add.s64 	%rd12, %rd1, %rd11;
	add.s64 	%rd13, %rd10, %rd12;
	st.global.u8 	[%rd13], %rs2;
	st.global.u8 	[%rd13+256], %rs2;
	bra.uni 	$L__BB1_6;
$L__BB1_2:
	cvta.to.global.u64 	%rd6, %rd4;
	mov.u32 	%r1, %tid.x;
	cvt.u64.u32 	%rd7, %r1;
	setp.le.u64 	%p2, %rd2, %rd7;
	add.s64 	%rd8, %rd1, %rd7;
	add.s64 	%rd3, %rd6, %rd8;
	@%p2 bra 	$L__BB1_4;
	st.global.u8 	[%rd3], %rs2;
$L__BB1_4:
	add.s32 	%r13, %r1, 256;
	cvt.u64.u32 	%rd9, %r13;
	setp.le.u64 	%p3, %rd2, %rd9;
	@%p3 bra 	$L__BB1_6;
	st.global.u8 	[%rd3+256], %rs2;
$L__BB1_6:
	ret;

}
	// .globl	_ZN3cub18CUB_300001_SM_10006detail8for_each13static_kernelINS2_12policy_hub_t12policy_500_tEmN6thrust24THRUST_300001_SM_1000_NS8cuda_cub20__uninitialized_fill7functorINS7_10device_ptrIcEEcEEEEvT0_T1_
.visible .entry _ZN3cub18CUB_300001_SM_10006detail8for_each13static_kernelINS2_12policy_hub_t12policy_500_tEmN6thrust24THRUST_300001_SM_1000_NS8cuda_cub20__uninitialized_fill7functorINS7_10device_ptrIcEEcEEEEvT0_T1_(
	.param .u64 _ZN3cub18CUB_300001_SM_10006detail8for_each13static_kernelINS2_12policy_hub_t12policy_500_tEmN6thrust24THRUST_300001_SM_1000_NS8cuda_cub20__uninitialized_fill7functorINS7_10device_ptrIcEEcEEEEvT0_T1__param_0,
	.param .align 8 .b8 _ZN3cub18CUB_300001_SM_10006detail8for_each13static_kernelINS2_12policy_hub_t12policy_500_tEmN6thrust24THRUST_300001_SM_1000_NS8cuda_cub20__uninitialized_fill7functorINS7_10device_ptrIcEEcEEEEvT0_T1__param_1[16]
)
.maxntid 256
{
	.reg .pred 	%p<4>;
	.reg .b16 	%rs<10>;
	.reg .b32 	%r<15>;
	.reg .b64 	%rd<14>;

	ld.param.u32 	%r7, [_ZN3cub18CUB_300001_SM_10006detail8for_each13static_kernelINS2_12policy_hub_t12policy_500_tEmN6thrust24THRUST_300001_SM_1000_NS8cuda_cub20__uninitialized_fill7functorINS7_10device_ptrIcEEcEEEEvT0_T1__param_1+8];
	bfe.u32 	%r11, %r7, 0, 8;
	cvt.u16.u32 	%rs2, %r11;
	ld.param.u64 	%rd4, [_ZN3cub18CUB_300001_SM_10006detail8for_each13static_kernelINS2_12policy_hub_t12policy_500_tEmN6thrust24THRUST_300001_SM_1000_NS8cuda_cub20__uninitialized_fill7functorINS7_10device_ptrIcEEcEEEEvT0_T1__param_1];
	ld.param.u64 	%rd5, [_ZN3cub18CUB_300001_SM_10006detail8for_each13static_kernelINS2_12policy_hub_t12policy_500_tEmN6thrust24THRUST_300001_SM_1000_NS8cuda_cub20__uninitialized_fill7functorINS7_10device_ptrIcEEcEEEEvT0_T1__param_0];
	mov.u32 	%r12, %ctaid.x;
	mul.wide.u32 	%rd1, %r12, 512;
	sub.s64 	%rd2, %rd5, %rd1;
	setp.lt.u64 	%p1, %rd2, 512;
	@%p1 bra 	$L__BB2_2;
	mov.u32 	%r14, %tid.x;
	cvta.to.global.u64 	%rd10, %rd4;
	cvt.u64.u32 	%rd11, %r14;
	add.s64 	%rd12, %rd1, %rd11;
	add.s64 	%rd13, %rd10, %rd12;
	st.global.u8 	[%rd13], %rs2;
	st.global.u8 	[%rd13+256], %rs2;
	bra.uni 	$L__BB2_6;
$L__BB2_2:
	cvta.to.global.u64 	%rd6, %rd4;
	mov.u32 	%r1, %tid.x;
	cvt.u64.u32 	%rd7, %r1;
	setp.le.u64 	%p2, %rd2, %rd7;
	add.s64 	%rd8, %rd1, %rd7;
	add.s64 	%rd3, %rd6, %rd8;
	@%p2 bra 	$L__BB2_4;
	st.global.u8 	[%rd3], %rs2;
$L__BB2_4:
	add.s32 	%r13, %r1, 256;
	cvt.u64.u32 	%rd9, %r13;
	setp.le.u64 	%p3, %rd2, %rd9;
	@%p3 bra 	$L__BB2_6;
	st.global.u8 	[%rd3+256], %rs2;
$L__BB2_6:
	ret;

}
	// .globl	_ZN3cub18CUB_300001_SM_10006detail8for_each13static_kernelINS2_12policy_hub_t12policy_500_tElN6thrust24THRUST_300001_SM_1000_NS8cuda_cub6__fill7functorINS7_6detail15normal_iteratorINS7_10device_ptrIcEEEEcEEEEvT0_T1_
.visible .entry _ZN3cub18CUB_300001_SM_10006detail8for_each13static_kernelINS2_12policy_hub_t12policy_500_tElN6thrust24THRUST_300001_SM_1000_NS8cuda_cub6__fill7functorINS7_6detail15normal_iteratorINS7_10device_ptrIcEEEEcEEEEvT0_T1_(
	.param .u64 _ZN3cub18CUB_300001_SM_10006detail8for_each13static_kernelINS2_12policy_hub_t12policy_500_tElN6thrust24THRUST_300001_SM_1000_NS8cuda_cub6__fill7functorINS7_6detail15normal_iteratorINS7_10device_ptrIcEEEEcEEEEvT0_T1__param_0,
	.param .align 8 .b8 _ZN3cub18CUB_300001_SM_10006detail8for_each13static_kernelINS2_12policy_hub_t12policy_500_tElN6thrust24THRUST_300001_SM_1000_NS8cuda_cub6__fill7functorINS7_6detail15normal_iteratorINS7_10device_ptrIcEEEEcEEEEvT0_T1__param_1[16]
)
.maxntid 256
{
	.reg .pred 	%p<4>;
	.reg .b16 	%rs<10>;
	.reg .b32 	%r<15>;
	.reg .b64 	%rd<15>;

	ld.param.u32 	%r7, [_ZN3cub18CUB_300001_SM_10006detail8for_each13static_kernelINS2_12policy_hub_t12policy_500_tElN6thrust24THRUST_300001_SM_1000_NS8cuda_cub6__fill7functorINS7_6detail15normal_iteratorINS7_10device_ptrIcEEEEcEEEEvT0_T1__param_1+8];
	bfe.u32 	%r11, %r7, 0, 8;
	cvt.u16.u32 	%rs2, %r11;
	ld.param.u64 	%rd5, [_ZN3cub18CUB_300001_SM_10006detail8for_each13static_kernelINS2_12policy_hub_t12policy_500_tElN6thrust24THRUST_300001_SM_1000_NS8cuda_cub6__fill7functorINS7_6detail15normal_iteratorINS7_10device_ptrIcEEEEcEEEEvT0_T1__param_1];
	ld.param.u64 	%rd6, [_ZN3cub18CUB_300001_SM_10006detail8for_each13static_kernelINS2_12policy_hub_t12policy_500_tElN6thrust24THRUST_300001_SM_1000_NS8cuda_cub6__fill7functorINS7_6detail15normal_iteratorINS7_10device_ptrIcEEEEcEEEEvT0_T1__param_0];
	mov.u32 	%r12, %ctaid.x;
	mul.wide.u32 	%rd1, %r12, 512;
	sub.s64 	%rd2, %rd6, %rd1;
	setp.lt.s64 	%p1, %rd2, 512;
	@%p1 bra 	$L__BB3_2;
	mov.u32 	%r14, %tid.x;
	cvta.to.global.u64 	%rd11, %rd5;
	cvt.u64.u32 	%rd12, %r14;
	add.s64 	%rd13, %rd1, %rd12;
	add.s64 	%rd14, %rd11, %rd13;
	st.global.u8 	[%rd14], %rs2;
	st.global.u8 	[%rd14+256], %rs2;
	bra.uni 	$L__BB3_6;
$L__BB3_2:
	cvta.to.global.u64 	%rd7, %rd5;
	mov.u32 	%r1, %tid.x;
	cvt.s64.s32 	%rd3, %rd2;
	cvt.u64.u32 	%rd8, %r1;
	setp.le.s64 	%p2, %rd3, %rd8;
	add.s64 	%rd9, %rd1, %rd8;
	add.s64 	%rd4, %rd7, %rd9;
	@%p2 bra 	$L__BB3_4;
	st.global.u8 	[%rd4], %rs2;
$L__BB3_4:
	add.s32 	%r13, %r1, 256;
	cvt.u64.u32 	%rd10, %r13;
	setp.le.s64 	%p3, %rd3, %rd10;
	@%p3 bra 	$L__BB3_6;
	st.global.u8 	[%rd4+256], %rs2;
$L__BB3_6:
	ret;

}


// ===== COMPILED SASS (sm_100) =====

	.target	sm_100

	.elftype	@"ET_EXEC"


//--------------------- .note.nv.tkinfo           --------------------------
	.section	.note.nv.tkinfo,"",@"SHT_NOTE"
	.sectionflags	@"SHF_NOTE_NV_TKINFO"
	.tkinfo
        /*0018*/ 	.word	0x00000002
        /*0030*/ 	.string	""
        /*0030*/ 	.string	"ptxas"
        /*0030*/ 	.string	"Cuda compilation tools, release 13.0, V13.0.88"
        /*0030*/ 	.string	"Build cuda_13.0.r13.0/compiler.36424714_0"
        /*0030*/ 	.string	"-arch sm_100 -m 64 "



//--------------------- .note.nv.cuinfo           --------------------------
	.section	.note.nv.cuinfo,"",@"SHT_NOTE"
	.sectionflags	@"SHF_NOTE_NV_CUINFO"
        /*0018*/ 	.short	0x0002
        /*001a*/ 	.short	0x0064
        /*001c*/ 	.short	0x0082
	.zero		2


//--------------------- .nv.info                  --------------------------
	.section	.nv.info,"",@"SHT_CUDA_INFO"
	.align	4


	//----- nvinfo : EIATTR_REGCOUNT
	.align		4
        /*0000*/ 	.byte	0x04, 0x2f
        /*0002*/ 	.short	(.L_44 - .L_43)
	.align		4
.L_43:
        /*0004*/ 	.word	index@(_ZN3cub18CUB_300001_SM_10006detail11EmptyKernelIvEEvv)
        /*0008*/ 	.word	0x00000004


	//----- nvinfo : EIATTR_FRAME_SIZE
	.align		4
.L_44:
        /*000c*/ 	.byte	0x04, 0x11
        /*000e*/ 	.short	(.L_46 - .L_45)
	.align		4
.L_45:
        /*0010*/ 	.word	index@(_ZN3cub18CUB_300001_SM_10006detail11EmptyKernelIvEEvv)
        /*0014*/ 	.word	0x00000000


	//----- nvinfo : EIATTR_REGCOUNT
	.align		4
.L_46:
        /*0018*/ 	.byte	0x04, 0x2f
        /*001a*/ 	.short	(.L_48 - .L_47)
	.align		4
.L_47:
        /*001c*/ 	.word	index@(_ZN3cub18CUB_300001_SM_10006detail8for_each13static_kernelINS2_12policy_hub_t12policy_500_tEmN6thrust24THRUST_300001_SM_1000_NS8cuda_cub6__fill7functorINS7_6detail15normal_iteratorINS7_10device_ptrIcEEEEcEEEEvT0_T1_)
        /*0020*/ 	.word	0x0000000a


	//----- nvinfo : EIATTR_FRAME_SIZE
	.align		4
.L_48:
        /*0024*/ 	.byte	0x04, 0x11
        /*0026*/ 	.short	(.L_50 - .L_49)
	.align		4
.L_49:
        /*0028*/ 	.word	index@(_ZN3cub18CUB_300001_SM_10006detail8for_each13static_kernelINS2_12policy_hub_t12policy_500_tEmN6thrust24THRUST_300001_SM_1000_NS8cuda_cub6__fill7functorINS7_6detail15normal_iteratorINS7_10device_ptrIcEEEEcEEEEvT0_T1_)
        /*002c*/ 	.word	0x00000000


	//----- nvinfo : EIATTR_REGCOUNT
	.align		4
.L_50:
        /*0030*/ 	.byte	0x04, 0x2f
        /*0032*/ 	.short	(.L_52 - .L_51)
	.align		4
.L_51:
        /*0034*/ 	.word	index@(_ZN3cub18CUB_300001_SM_10006detail8for_each13static_kernelINS2_12policy_hub_t12policy_500_tEmN6thrust24THRUST_300001_SM_1000_NS8cuda_cub20__uninitialized_fill7functorINS7_10device_ptrIcEEcEEEEvT0_T1_)
        /*0038*/ 	.word	0x0000000a


	//----- nvinfo : EIATTR_FRAME_SIZE
	.align		4
.L_52:
        /*003c*/ 	.byte	0x04, 0x11
        /*003e*/ 	.short	(.L_54 - .L_53)
	.align		4
.L_53:
        /*0040*/ 	.word	index@(_ZN3cub18CUB_300001_SM_10006detail8for_each13static_kernelINS2_12policy_hub_t12policy_500_tEmN6thrust24THRUST_300001_SM_1000_NS8cuda_cub20__uninitialized_fill7functorINS7_10device_ptrIcEEcEEEEvT0_T1_)
        /*0044*/ 	.word	0x00000000


	//----- nvinfo : EIATTR_REGCOUNT
	.align		4
.L_54:
        /*0048*/ 	.byte	0x04, 0x2f
        /*004a*/ 	.short	(.L_56 - .L_55)
	.align		4
.L_55:
        /*004c*/ 	.word	index@(_ZN3cub18CUB_300001_SM_10006detail8for_each13static_kernelINS2_12policy_hub_t12policy_500_tElN6thrust24THRUST_300001_SM_1000_NS8cuda_cub6__fill7functorINS7_6detail15normal_iteratorINS7_10device_ptrIcEEEEcEEEEvT0_T1_)
        /*0050*/ 	.word	0x0000000a


	//----- nvinfo : EIATTR_FRAME_SIZE
	.align		4
.L_56:
        /*0054*/ 	.byte	0x04, 0x11
        /*0056*/ 	.short	(.L_58 - .L_57)
	.align		4
.L_57:
        /*0058*/ 	.word	index@(_ZN3cub18CUB_300001_SM_10006detail8for_each13static_kernelINS2_12policy_hub_t12policy_500_tElN6thrust24THRUST_300001_SM_1000_NS8cuda_cub6__fill7functorINS7_6detail15normal_iteratorINS7_10device_ptrIcEEEEcEEEEvT0_T1_)
        /*005c*/ 	.word	0x00000000


	//----- nvinfo : EIATTR_MIN_STACK_SIZE
	.align		4
.L_58:
        /*0060*/ 	.byte	0x04, 0x12
        /*0062*/ 	.short	(.L_60 - .L_59)
	.align		4
.L_59:
        /*0064*/ 	.word	index@(_ZN3cub18CUB_300001_SM_10006detail8for_each13static_kernelINS2_12policy_hub_t12policy_500_tElN6thrust24THRUST_300001_SM_1000_NS8cuda_cub6__fill7functorINS7_6detail15normal_iteratorINS7_10device_ptrIcEEEEcEEEEvT0_T1_)
        /*0068*/ 	.word	0x00000000


	//----- nvinfo : EIATTR_MIN_STACK_SIZE
	.align		4
.L_60:
        /*006c*/ 	.byte	0x04, 0x12
        /*006e*/ 	.short	(.L_62 - .L_61)
	.align		4
.L_61:
        /*0070*/ 	.word	index@(_ZN3cub18CUB_300001_SM_10006detail8for_each13static_kernelINS2_12policy_hub_t12policy_500_tEmN6thrust24THRUST_300001_SM_1000_NS8cuda_cub20__uninitialized_fill7functorINS7_10device_ptrIcEEcEEEEvT0_T1_)
        /*0074*/ 	.word	0x00000000


	//----- nvinfo : EIATTR_MIN_STACK_SIZE
	.align		4
.L_62:
        /*0078*/ 	.byte	0x04, 0x12
        /*007a*/ 	.short	(.L_64 - .L_63)
	.align		4
.L_63:
        /*007c*/ 	.word	index@(_ZN3cub18CUB_300001_SM_10006detail8for_each13static_kernelINS2_12policy_hub_t12policy_500_tEmN6thrust24THRUST_300001_SM_1000_NS8cuda_cub6__fill7functorINS7_6detail15normal_iteratorINS7_10device_ptrIcEEEEcEEEEvT0_T1_)
        /*0080*/ 	.word	0x00000000


	//----- nvinfo : EIATTR_MIN_STACK_SIZE
	.align		4
.L_64:
        /*0084*/ 	.byte	0x04, 0x12
        /*0086*/ 	.short	(.L_66 - .L_65)
	.align		4
.L_65:
        /*0088*/ 	.word	index@(_ZN3cub18CUB_300001_SM_10006detail11EmptyKernelIvEEvv)
        /*008c*/ 	.word	0x00000000
.L_66:


//--------------------- .nv.compat                --------------------------
	.section	.nv.compat,"",@"SHT_CUDA_COMPAT_INFO"
	.align	4
        /*0000*/ 	.byte	0x02, 0x09, 0x00, 0x00, 0x02, 0x02, 0x01, 0x00, 0x02, 0x05, 0x05, 0x00, 0x03, 0x07, 0x01, 0x01
        /*0010*/ 	.byte	0x02, 0x03, 0x00, 0x00, 0x02, 0x06, 0x01, 0x00, 0x04, 0x0b, 0x08, 0x00, 0x09, 0x00, 0x00, 0x00
        /*0020*/ 	.byte	0x00, 0x00, 0x00, 0x00


//--------------------- .nv.info._ZN3cub18CUB_300001_SM_10006detail8for_each13static_kernelINS2_12policy_hub_t12policy_500_tElN6thrust24THRUST_300001_SM_1000_NS8cuda_cub6__fill7functorINS7_6detail15normal_iteratorINS7_10device_ptrIcEEEEcEEEEvT0_T1_ --------------------------
	.section	.nv.info._ZN3cub18CUB_300001_SM_10006detail8for_each13static_kernelINS2_12policy_hub_t12policy_500_tElN6thrust24THRUST_300001_SM_1000_NS8cuda_cub6__fill7functorINS7_6detail15normal_iteratorINS7_10device_ptrIcEEEEcEEEEvT0_T1_,"",@"SHT_CUDA_INFO"
	.sectionflags	@""
	.align	4


	//----- nvinfo : EIATTR_CUDA_API_VERSION
	.align		4
        /*0000*/ 	.byte	0x04, 0x37
        /*0002*/ 	.short	(.L_68 - .L_67)
.L_67:
        /*0004*/ 	.word	0x00000082


	//----- nvinfo : EIATTR_KPARAM_INFO
	.align		4
.L_68:
        /*0008*/ 	.byte	0x04, 0x17
        /*000a*/ 	.short	(.L_70 - .L_69)
.L_69:
        /*000c*/ 	.word	0x00000000
        /*0010*/ 	.short	0x0001
        /*0012*/ 	.short	0x0008
        /*0014*/ 	.byte	0x00, 0xf0, 0x41, 0x00


	//----- nvinfo : EIATTR_KPARAM_INFO
	.align		4
.L_70:
        /*0018*/ 	.byte	0x04, 0x17
        /*001a*/ 	.short	(.L_72 - .L_71)
.L_71:
        /*001c*/ 	.word	0x00000000
        /*0020*/ 	.short	0x0000
        /*0022*/ 	.short	0x0000
        /*0024*/ 	.byte	0x00, 0xf0, 0x21, 0x00


	//----- nvinfo : EIATTR_SPARSE_MMA_MASK
	.align		4
.L_72:
        /*0028*/ 	.byte	0x03, 0x50
        /*002a*/ 	.short	0x0000


	//----- nvinfo : EIATTR_MAXREG_COUNT
	.align		4
        /*002c*/ 	.byte	0x03, 0x1b
        /*002e*/ 	.short	0x00ff


	//----- nvinfo : EIATTR_MERCURY_ISA_VERSION
	.align		4
        /*0030*/ 	.byte	0x03, 0x5f
        /*0032*/ 	.short	0x0101


	//----- nvinfo : EIATTR_VRC_CTA_INIT_COUNT
	.align		4
        /*0034*/ 	.byte	0x02, 0x4a
	.zero		1
	.zero		1


	//----- nvinfo : EIATTR_EXIT_INSTR_OFFSETS
	.align		4
        /*0038*/ 	.byte	0x04, 0x1c
        /*003a*/ 	.short	(.L_74 - .L_73)


	//   ....[0]....
.L_73:
        /*003c*/ 	.word	0x00000120


	//   ....[1]....
        /*0040*/ 	.word	0x00000200


	//   ....[2]....
        /*0044*/ 	.word	0x00000220


	//----- nvinfo : EIATTR_MAX_THREADS
	.align		4
.L_74:
        /*0048*/ 	.byte	0x04, 0x05
        /*004a*/ 	.short	(.L_76 - .L_75)
.L_75:
        /*004c*/ 	.word	0x00000100
        /*0050*/ 	.word	0x00000001
        /*0054*/ 	.word	0x00000001


	//----- nvinfo : EIATTR_CBANK_PARAM_SIZE
	.align		4
.L_76:
        /*0058*/ 	.byte	0x03, 0x19
        /*005a*/ 	.short	0x0018


	//----- nvinfo : EIATTR_PARAM_CBANK
	.align		4
        /*005c*/ 	.byte	0x04, 0x0a
        /*005e*/ 	.short	(.L_78 - .L_77)
	.align		4
.L_77:
        /*0060*/ 	.word	index@(.nv.constant0._ZN3cub18CUB_300001_SM_10006detail8for_each13static_kernelINS2_12policy_hub_t12policy_500_tElN6thrust24THRUST_300001_SM_1000_NS8cuda_cub6__fill7functorINS7_6detail15normal_iteratorINS7_10device_ptrIcEEEEcEEEEvT0_T1_)
        /*0064*/ 	.short	0x0380
        /*0066*/ 	.short	0x0018


	//----- nvinfo : EIATTR_SW_WAR
	.align		4
.L_78:
        /*0068*/ 	.byte	0x04, 0x36
        /*006a*/ 	.short	(.L_80 - .L_79)
.L_79:
        /*006c*/ 	.word	0x00000008
.L_80:


//--------------------- .nv.info._ZN3cub18CUB_300001_SM_10006detail8for_each13static_kernelINS2_12policy_hub_t12policy_500_tEmN6thrust24THRUST_300001_SM_1000_NS8cuda_cub20__uninitialized_fill7functorINS7_10device_ptrIcEEcEEEEvT0_T1_ --------------------------
	.section	.nv.info._ZN3cub18CUB_300001_SM_10006detail8for_each13static_kernelINS2_12policy_hub_t12policy_500_tEmN6thrust24THRUST_300001_SM_1000_NS8cuda_cub20__uninitialized_fill7functorINS7_10device_ptrIcEEcEEEEvT0_T1_,"",@"SHT_CUDA_INFO"
	.sectionflags	@""
	.align	4


	//----- nvinfo : EIATTR_CUDA_API_VERSION
	.align		4
        /*0000*/ 	.byte	0x04, 0x37
        /*0002*/ 	.short	(.L_82 - .L_81)
.L_81:
        /*0004*/ 	.word	0x00000082


	//----- nvinfo : EIATTR_KPARAM_INFO
	.align		4
.L_82:
        /*0008*/ 	.byte	0x04, 0x17
        /*000a*/ 	.short	(.L_84 - .L_83)
.L_83:
        /*000c*/ 	.word	0x00000000
        /*0010*/ 	.short	0x0001
        /*0012*/ 	.short	0x0008
        /*0014*/ 	.byte	0x00, 0xf0, 0x41, 0x00


	//----- nvinfo : EIATTR_KPARAM_INFO
	.align		4
.L_84:
        /*0018*/ 	.byte	0x04, 0x17
        /*001a*/ 	.short	(.L_86 - .L_85)
.L_85:
        /*001c*/ 	.word	0x00000000
        /*0020*/ 	.short	0x0000
        /*0022*/ 	.short	0x0000
        /*0024*/ 	.byte	0x00, 0xf0, 0x21, 0x00


	//----- nvinfo : EIATTR_SPARSE_MMA_MASK
	.align		4
.L_86:
        /*0028*/ 	.byte	0x03, 0x50
        /*002a*/ 	.short	0x0000


	//----- nvinfo : EIATTR_MAXREG_COUNT
	.align		4
        /*002c*/ 	.byte	0x03, 0x1b
        /*002e*/ 	.short	0x00ff


	//----- nvinfo : EIATTR_MERCURY_ISA_VERSION
	.align		4
        /*0030*/ 	.byte	0x03, 0x5f
        /*0032*/ 	.short	0x0101


	//----- nvinfo : EIATTR_VRC_CTA_INIT_COUNT
	.align		4
        /*0034*/ 	.byte	0x02, 0x4a
	.zero		1
	.zero		1


	//----- nvinfo : EIATTR_EXIT_INSTR_OFFSETS
	.align		4
        /*0038*/ 	.byte	0x04, 0x1c
        /*003a*/ 	.short	(.L_88 - .L_87)


	//   ....[0]....
.L_87:
        /*003c*/ 	.word	0x00000120


	//   ....[1]....
        /*0040*/ 	.word	0x000001f0


	//   ....[2]....
        /*0044*/ 	.word	0x00000210


	//----- nvinfo : EIATTR_MAX_THREADS
	.align		4
.L_88:
        /*0048*/ 	.byte	0x04, 0x05
        /*004a*/ 	.short	(.L_90 - .L_89)
.L_89:
        /*004c*/ 	.word	0x00000100
        /*0050*/ 	.word	0x00000001
        /*0054*/ 	.word	0x00000001


	//----- nvinfo : EIATTR_CBANK_PARAM_SIZE
	.align		4
.L_90:
        /*0058*/ 	.byte	0x03, 0x19
        /*005a*/ 	.short	0x0018


	//----- nvinfo : EIATTR_PARAM_CBANK
	.align		4
        /*005c*/ 	.byte	0x04, 0x0a
        /*005e*/ 	.short	(.L_92 - .L_91)
	.align		4
.L_91:
        /*0060*/ 	.word	index@(.nv.constant0._ZN3cub18CUB_300001_SM_10006detail8for_each13static_kernelINS2_12policy_hub_t12policy_500_tEmN6thrust24THRUST_300001_SM_1000_NS8cuda_cub20__uninitialized_fill7functorINS7_10device_ptrIcEEcEEEEvT0_T1_)
        /*0064*/ 	.short	0x0380
        /*0066*/ 	.short	0x0018


	//----- nvinfo : EIATTR_SW_WAR
	.align		4
.L_92:
        /*0068*/ 	.byte	0x04, 0x36
        /*006a*/ 	.short	(.L_94 - .L_93)
.L_93:
        /*006c*/ 	.word	0x00000008
.L_94:


//--------------------- .nv.info._ZN3cub18CUB_300001_SM_10006detail8for_each13static_kernelINS2_12policy_hub_t12policy_500_tEmN6thrust24THRUST_300001_SM_1000_NS8cuda_cub6__fill7functorINS7_6detail15normal_iteratorINS7_10device_ptrIcEEEEcEEEEvT0_T1_ --------------------------
	.section	.nv.info._ZN3cub18CUB_300001_SM_10006detail8for_each13static_kernelINS2_12policy_hub_t12policy_500_tEmN6thrust24THRUST_300001_SM_1000_NS8cuda_cub6__fill7functorINS7_6detail15normal_iteratorINS7_10device_ptrIcEEEEcEEEEvT0_T1_,"",@"SHT_CUDA_INFO"
	.sectionflags	@""
	.align	4


	//----- nvinfo : EIATTR_CUDA_API_VERSION
	.align		4
        /*0000*/ 	.byte	0x04, 0x37
        /*0002*/ 	.short	(.L_96 - .L_95)
.L_95:
        /*0004*/ 	.word	0x00000082


	//----- nvinfo : EIATTR_KPARAM_INFO
	.align		4
.L_96:
        /*0008*/ 	.byte	0x04, 0x17
        /*000a*/ 	.short	(.L_98 - .L_97)
.L_97:
        /*000c*/ 	.word	0x00000000
        /*0010*/ 	.short	0x0001
        /*0012*/ 	.short	0x0008
        /*0014*/ 	.byte	0x00, 0xf0, 0x41, 0x00


	//----- nvinfo : EIATTR_KPARAM_INFO
	.align		4
.L_98:
        /*0018*/ 	.byte	0x04, 0x17
        /*001a*/ 	.short	(.L_100 - .L_99)
.L_99:
        /*001c*/ 	.word	0x00000000
        /*0020*/ 	.short	0x0000
        /*0022*/ 	.short	0x0000
        /*0024*/ 	.byte	0x00, 0xf0, 0x21, 0x00


	//----- nvinfo : EIATTR_SPARSE_MMA_MASK
	.align		4
.L_100:
        /*0028*/ 	.byte	0x03, 0x50
        /*002a*/ 	.short	0x0000


	//----- nvinfo : EIATTR_MAXREG_COUNT
	.align		4
        /*002c*/ 	.byte	0x03, 0x1b
        /*002e*/ 	.short	0x00ff


	//----- nvinfo : EIATTR_MERCURY_ISA_VERSION
	.align		4
        /*0030*/ 	.byte	0x03, 0x5f
        /*0032*/ 	.short	0x0101


	//----- nvinfo : EIATTR_VRC_CTA_INIT_COUNT
	.align		4
        /*0034*/ 	.byte	0x02, 0x4a
	.zero		1
	.zero		1


	//----- nvinfo : EIATTR_EXIT_INSTR_OFFSETS
	.align		4
        /*0038*/ 	.byte	0x04, 0x1c
        /*003a*/ 	.short	(.L_102 - .L_101)


	//   ....[0]....
.L_101:
        /*003c*/ 	.word	0x00000120


	//   ....[1]....
        /*0040*/ 	.word	0x000001f0


	//   ....[2]....
        /*0044*/ 	.word	0x00000210


	//----- nvinfo : EIATTR_MAX_THREADS
	.align		4
.L_102:
        /*0048*/ 	.byte	0x04, 0x05
        /*004a*/ 	.short	(.L_104 - .L_103)
.L_103:
        /*004c*/ 	.word	0x00000100
        /*0050*/ 	.word	0x00000001
        /*0054*/ 	.word	0x00000001


	//----- nvinfo : EIATTR_CBANK_PARAM_SIZE
	.align		4
.L_104:
        /*0058*/ 	.byte	0x03, 0x19
        /*005a*/ 	.short	0x0018


	//----- nvinfo : EIATTR_PARAM_CBANK
	.align		4
        /*005c*/ 	.byte	0x04, 0x0a
        /*005e*/ 	.short	(.L_106 - .L_105)
	.align		4
.L_105:
        /*0060*/ 	.word	index@(.nv.constant0._ZN3cub18CUB_300001_SM_10006detail8for_each13static_kernelINS2_12policy_hub_t12policy_500_tEmN6thrust24THRUST_300001_SM_1000_NS8cuda_cub6__fill7functorINS7_6detail15normal_iteratorINS7_10device_ptrIcEEEEcEEEEvT0_T1_)
        /*0064*/ 	.short	0x0380
        /*0066*/ 	.short	0x0018


	//----- nvinfo : EIATTR_SW_WAR
	.align		4
.L_106:
        /*0068*/ 	.byte	0x04, 0x36
        /*006a*/ 	.short	(.L_108 - .L_107)
.L_107:
        /*006c*/ 	.word	0x00000008
.L_108:


//--------------------- .nv.info._ZN3cub18CUB_300001_SM_10006detail11EmptyKernelIvEEvv --------------------------
	.section	.nv.info._ZN3cub18CUB_300001_SM_10006detail11EmptyKernelIvEEvv,"",@"SHT_CUDA_INFO"
	.sectionflags	@""
	.align	4


	//----- nvinfo : EIATTR_CUDA_API_VERSION
	.align		4
        /*0000*/ 	.byte	0x04, 0x37
        /*0002*/ 	.short	(.L_110 - .L_109)
.L_109:
        /*0004*/ 	.word	0x00000082


	//----- nvinfo : EIATTR_SPARSE_MMA_MASK
	.align		4
.L_110:
        /*0008*/ 	.byte	0x03, 0x50
        /*000a*/ 	.short	0x0000


	//----- nvinfo : EIATTR_MAXREG_COUNT
	.align		4
        /*000c*/ 	.byte	0x03, 0x1b
        /*000e*/ 	.short	0x00ff


	//----- nvinfo : EIATTR_MERCURY_ISA_VERSION
	.align		4
        /*0010*/ 	.byte	0x03, 0x5f
        /*0012*/ 	.short	0x0101


	//----- nvinfo : EIATTR_VRC_CTA_INIT_COUNT
	.align		4
        /*0014*/ 	.byte	0x02, 0x4a
	.zero		1
	.zero		1


	//----- nvinfo : EIATTR_EXIT_INSTR_OFFSETS
	.align		4
        /*0018*/ 	.byte	0x04, 0x1c
        /*001a*/ 	.short	(.L_112 - .L_111)


	//   ....[0]....
.L_111:
        /*001c*/ 	.word	0x00000010


	//----- nvinfo : EIATTR_SW_WAR
	.align		4
.L_112:
        /*0020*/ 	.byte	0x04, 0x36
        /*0022*/ 	.short	(.L_114 - .L_113)
.L_113:
        /*0024*/ 	.word	0x00000008
.L_114:


//--------------------- .nv.callgraph             --------------------------
	.section	.nv.callgraph,"",@"SHT_CUDA_CALLGRAPH"
	.align	4
	.sectionentsize	8
	.align		4
        /*0000*/ 	.word	0x00000000
	.align		4
        /*0004*/ 	.word	0xffffffff
	.align		4
        /*0008*/ 	.word	0x00000000
	.align		4
        /*000c*/ 	.word	0xfffffffe
	.align		4
        /*0010*/ 	.word	0x00000000
	.align		4
        /*0014*/ 	.word	0xfffffffd
	.align		4
        /*0018*/ 	.word	0x00000000
	.align		4
        /*001c*/ 	.word	0xfffffffc


//--------------------- .nv.constant4             --------------------------
	.section	.nv.constant4,"a",@progbits
	.align	8
	.align		8
.nv.constant4:
        /*0000*/ 	.dword	_ZN30_INTERNAL_c2d5f8e8_4_k_cu_main4cuda3std3__45__cpo5beginE
	.align		8
        /*0008*/ 	.dword	_ZN30_INTERNAL_c2d5f8e8_4_k_cu_main4cuda3std3__45__cpo3endE
	.align		8
        /*0010*/ 	.dword	_ZN30_INTERNAL_c2d5f8e8_4_k_cu_main4cuda3std3__45__cpo6cbeginE
	.align		8
        /*0018*/ 	.dword	_ZN30_INTERNAL_c2d5f8e8_4_k_cu_main4cuda3std3__45__cpo4cendE
	.align		8
        /*0020*/ 	.dword	_ZN30_INTERNAL_c2d5f8e8_4_k_cu_main4cuda3std3__45__cpo6rbeginE
	.align		8
        /*0028*/ 	.dword	_ZN30_INTERNAL_c2d5f8e8_4_k_cu_main4cuda3std3__45__cpo4rendE
	.align		8
        /*0030*/ 	.dword	_ZN30_INTERNAL_c2d5f8e8_4_k_cu_main4cuda3std3__45__cpo7crbeginE
	.align		8
        /*0038*/ 	.dword	_ZN30_INTERNAL_c2d5f8e8_4_k_cu_main4cuda3std3__45__cpo5crendE
	.align		8
        /*0040*/ 	.dword	_ZN30_INTERNAL_c2d5f8e8_4_k_cu_main4cuda3std3__432_GLOBAL__N__c2d5f8e8_4_k_cu_main6ignoreE
	.align		8
        /*0048*/ 	.dword	_ZN30_INTERNAL_c2d5f8e8_4_k_cu_main4cuda3std3__419piecewise_constructE
	.align		8
        /*0050*/ 	.dword	_ZN30_INTERNAL_c2d5f8e8_4_k_cu_main4cuda3std3__48in_placeE
	.align		8
        /*0058*/ 	.dword	_ZN30_INTERNAL_c2d5f8e8_4_k_cu_main4cuda3std3__420unreachable_sentinelE
	.align		8
        /*0060*/ 	.dword	_ZN30_INTERNAL_c2d5f8e8_4_k_cu_main4cuda3std3__47nulloptE
	.align		8
        /*0068*/ 	.dword	_ZN30_INTERNAL_c2d5f8e8_4_k_cu_main4cuda3std3__48unexpectE
	.align		8
        /*0070*/ 	.dword	_ZN30_INTERNAL_c2d5f8e8_4_k_cu_main4cuda3std6ranges3__45__cpo4swapE
	.align		8
        /*0078*/ 	.dword	_ZN30_INTERNAL_c2d5f8e8_4_k_cu_main4cuda3std6ranges3__45__cpo9iter_moveE
	.align		8
        /*0080*/ 	.dword	_ZN30_INTERNAL_c2d5f8e8_4_k_cu_main4cuda3std6ranges3__45__cpo5beginE
	.align		8
        /*0088*/ 	.dword	_ZN30_INTERNAL_c2d5f8e8_4_k_cu_main4cuda3std6ranges3__45__cpo3endE
	.align		8
        /*0090*/ 	.dword	_ZN30_INTERNAL_c2d5f8e8_4_k_cu_main4cuda3std6ranges3__45__cpo6cbeginE
	.align		8
        /*0098*/ 	.dword	_ZN30_INTERNAL_c2d5f8e8_4_k_cu_main4cuda3std6ranges3__45__cpo4cendE
	.align		8
        /*00a0*/ 	.dword	_ZN30_INTERNAL_c2d5f8e8_4_k_cu_main4cuda3std6ranges3__45__cpo7advanceE
	.align		8
        /*00a8*/ 	.dword	_ZN30_INTERNAL_c2d5f8e8_4_k_cu_main4cuda3std6ranges3__45__cpo9iter_swapE
	.align		8
        /*00b0*/ 	.dword	_ZN30_INTERNAL_c2d5f8e8_4_k_cu_main4cuda3std6ranges3__45__cpo4nextE
	.align		8
        /*00b8*/ 	.dword	_ZN30_INTERNAL_c2d5f8e8_4_k_cu_main4cuda3std6ranges3__45__cpo4prevE
	.align		8
        /*00c0*/ 	.dword	_ZN30_INTERNAL_c2d5f8e8_4_k_cu_main4cuda3std6ranges3__45__cpo4dataE
	.align		8
        /*00c8*/ 	.dword	_ZN30_INTERNAL_c2d5f8e8_4_k_cu_main4cuda3std6ranges3__45__cpo5cdataE
	.align		8
        /*00d0*/ 	.dword	_ZN30_INTERNAL_c2d5f8e8_4_k_cu_main4cuda3std6ranges3__45__cpo4sizeE
	.align		8
        /*00d8*/ 	.dword	_ZN30_INTERNAL_c2d5f8e8_4_k_cu_main4cuda3std6ranges3__45__cpo5ssizeE
	.align		8
        /*00e0*/ 	.dword	_ZN30_INTERNAL_c2d5f8e8_4_k_cu_main4cuda3std6ranges3__45__cpo8distanceE
	.align		8
        /*00e8*/ 	.dword	_ZN30_INTERNAL_c2d5f8e8_4_k_cu_main6thrust24THRUST_300001_SM_1000_NS8cuda_cub3parE
	.align		8
        /*00f0*/ 	.dword	_ZN30_INTERNAL_c2d5f8e8_4_k_cu_main6thrust24THRUST_300001_SM_1000_NS8cuda_cub10par_nosyncE
	.align		8
        /*00f8*/ 	.dword	_ZN30_INTERNAL_c2d5f8e8_4_k_cu_main6thrust24THRUST_300001_SM_1000_NS6system6detail10sequential3seqE
	.align		8
        /*0100*/ 	.dword	_ZN30_INTERNAL_c2d5f8e8_4_k_cu_main6thrust24THRUST_300001_SM_1000_NS12placeholders2_1E
	.align		8
        /*0108*/ 	.dword	_ZN30_INTERNAL_c2d5f8e8_4_k_cu_main6thrust24THRUST_300001_SM_1000_NS12placeholders2_2E
	.align		8
        /*0110*/ 	.dword	_ZN30_INTERNAL_c2d5f8e8_4_k_cu_main6thrust24THRUST_300001_SM_1000_NS12placeholders2_3E
	.align		8
        /*0118*/ 	.dword	_ZN30_INTERNAL_c2d5f8e8_4_k_cu_main6thrust24THRUST_300001_SM_1000_NS12placeholders2_4E
	.align		8
        /*0120*/ 	.dword	_ZN30_INTERNAL_c2d5f8e8_4_k_cu_main6thrust24THRUST_300001_SM_1000_NS12placeholders2_5E
	.align		8
        /*0128*/ 	.dword	_ZN30_INTERNAL_c2d5f8e8_4_k_cu_main6thrust24THRUST_300001_SM_1000_NS12placeholders2_6E
	.align		8
        /*0130*/ 	.dword	_ZN30_INTERNAL_c2d5f8e8_4_k_cu_main6thrust24THRUST_300001_SM_1000_NS12placeholders2_7E
	.align		8
        /*0138*/ 	.dword	_ZN30_INTERNAL_c2d5f8e8_4_k_cu_main6thrust24THRUST_300001_SM_1000_NS12placeholders2_8E
	.align		8
        /*0140*/ 	.dword	_ZN30_INTERNAL_c2d5f8e8_4_k_cu_main6thrust24THRUST_300001_SM_1000_NS12placeholders2_9E
	.align		8
        /*0148*/ 	.dword	_ZN30_INTERNAL_c2d5f8e8_4_k_cu_main6thrust24THRUST_300001_SM_1000_NS12placeholders3_10E
	.align		8
        /*0150*/ 	.dword	_ZN30_INTERNAL_c2d5f8e8_4_k_cu_main6thrust24THRUST_300001_SM_1000_NS3seqE


//--------------------- .text._ZN3cub18CUB_300001_SM_10006detail8for_each13static_kernelINS2_12policy_hub_t12policy_500_tElN6thrust24THRUST_300001_SM_1000_NS8cuda_cub6__fill7functorINS7_6detail15normal_iteratorINS7_10device_ptrIcEEEEcEEEEvT0_T1_ --------------------------
	.section	.text._ZN3cub18CUB_300001_SM_10006detail8for_each13static_kernelINS2_12policy_hub_t12policy_500_tElN6thrust24THRUST_300001_SM_1000_NS8cuda_cub6__fill7functorINS7_6detail15normal_iteratorINS7_10device_ptrIcEEEEcEEEEvT0_T1_,"ax",@progbits
	.align	128
        .global         _ZN3cub18CUB_300001_SM_10006detail8for_each13static_kernelINS2_12policy_hub_t12policy_500_tElN6thrust24THRUST_300001_SM_1000_NS8cuda_cub6__fill7functorINS7_6detail15normal_iteratorINS7_10device_ptrIcEEEEcEEEEvT0_T1_
        .type           _ZN3cub18CUB_300001_SM_10006detail8for_each13static_kernelINS2_12policy_hub_t12policy_500_tElN6thrust24THRUST_300001_SM_1000_NS8cuda_cub6__fill7functorINS7_6detail15normal_iteratorINS7_10device_ptrIcEEEEcEEEEvT0_T1_,@function
        .size           _ZN3cub18CUB_300001_SM_10006detail8for_each13static_kernelINS2_12policy_hub_t12policy_500_tElN6thrust24THRUST_300001_SM_1000_NS8cuda_cub6__fill7functorINS7_6detail15normal_iteratorINS7_10device_ptrIcEEEEcEEEEvT0_T1_,(.L_x_7 - _ZN3cub18CUB_300001_SM_10006detail8for_each13static_kernelINS2_12policy_hub_t12policy_500_tElN6thrust24THRUST_300001_SM_1000_NS8cuda_cub6__fill7functorINS7_6detail15normal_iteratorINS7_10device_ptrIcEEEEcEEEEvT0_T1_)
        .other          _ZN3cub18CUB_300001_SM_10006detail8for_each13static_kernelINS2_12policy_hub_t12policy_500_tElN6thrust24THRUST_300001_SM_1000_NS8cuda_cub6__fill7functorINS7_6detail15normal_iteratorINS7_10device_ptrIcEEEEcEEEEvT0_T1_,@"STO_CUDA_ENTRY STV_DEFAULT"
_ZN3cub18CUB_300001_SM_10006detail8for_each13static_kernelINS2_12policy_hub_t12policy_500_tElN6thrust24THRUST_300001_SM_1000_NS8cuda_cub6__fill7functorINS7_6detail15normal_iteratorINS7_10device_ptrIcEEEEcEEEEvT0_T1_:
.text._ZN3cub18CUB_300001_SM_10006detail8for_each13static_kernelINS2_12policy_hub_t12policy_500_tElN6thrust24THRUST_300001_SM_1000_NS8cuda_cub6__fill7functorINS7_6detail15normal_iteratorINS7_10device_ptrIcEEEEcEEEEvT0_T1_:
[----:B------:R-:W-:Y:S08]  /*0000*/  LDC R1, c[0x0][0x37c] ;  /* 0x0000df00ff017b82 */ /* 0x000ff00000000800 */
[----:B------:R-:W0:Y:S01]  /*0010*/  S2UR UR4, SR_CTAID.X ;  /* 0x00000000000479c3 */ /* 0x000e220000002500 */
[----:B------:R-:W1:Y:S01]  /*0020*/  LDCU.64 UR6, c[0x0][0x380] ;  /* 0x00007000ff0677ac */ /* 0x000e620008000a00 */
[----:B------:R-:W2:Y:S06]  /*0030*/  LDCU.64 UR8, c[0x0][0x358] ;  /* 0x00006b00ff0877ac */ /* 0x000eac0008000a00 */
[----:B------:R-:W3:Y:S01]  /*0040*/  LDC R5, c[0x0][0x390] ;  /* 0x0000e400ff057b82 */ /* 0x000ee20000000800 */
[----:B0-----:R-:W-:-:S04]  /*0050*/  UIMAD.WIDE.U32 UR4, UR4, 0x200, URZ ;  /* 0x00000200040478a5 */ /* 0x001fc8000f8e00ff */
[----:B-1----:R-:W-:-:S04]  /*0060*/  UIADD3 UR6, UP0, UPT, -UR4, UR6, URZ ;  /* 0x0000000604067290 */ /* 0x002fc8000ff1e1ff */
[----:B------:R-:W-:Y:S01]  /*0070*/  UIADD3.X UR7, UPT, UPT, ~UR5, UR7, URZ, UP0, !UPT ;  /* 0x0000000705077290 */ /* 0x000fe200087fe5ff */
[----:B---3--:R-:W-:Y:S01]  /*0080*/  PRMT R5, R5, 0x7770, RZ ;  /* 0x0000777005057816 */ /* 0x008fe200000000ff */
[----:B------:R-:W-:-:S04]  /*0090*/  UISETP.GE.U32.AND UP0, UPT, UR6, 0x200, UPT ;  /* 0x000002000600788c */ /* 0x000fc8000bf06070 */
[----:B------:R-:W-:-:S09]  /*00a0*/  UISETP.GE.AND.EX UP0, UPT, UR7, URZ, UPT, UP0 ;  /* 0x000000ff0700728c */ /* 0x000fd2000bf06300 */
[----:B--2---:R-:W-:Y:S05]  /*00b0*/  BRA.U !UP0, `(.L_x_0) ;  /* 0x00000001081c7547 */ /* 0x004fea000b800000 */
[----:B------:R-:W0:Y:S01]  /*00c0*/  S2R R3, SR_TID.X ;  /* 0x0000000000037919 */ /* 0x000e220000002100 */
[----:B------:R-:W0:Y:S02]  /*00d0*/  LDC.64 R6, c[0x0][0x388] ;  /* 0x0000e200ff067b82 */ /* 0x000e240000000a00 */
[----:B0-----:R-:W-:-:S04]  /*00e0*/  IADD3 R2, P0, P1, R6, UR4, R3 ;  /* 0x0000000406027c10 */ /* 0x001fc8000f91e003 */
[----:B------:R-:W-:-:S05]  /*00f0*/  IADD3.X R3, PT, PT, R7, UR5, RZ, P0, P1 ;  /* 0x0000000507037c10 */ /* 0x000fca00087e24ff */
[----:B------:R-:W-:Y:S04]  /*0100*/  STG.E.U8 desc[UR8][R2.64], R5 ;  /* 0x0000000502007986 */ /* 0x000fe8000c101108 */
[----:B------:R-:W-:Y:S01]  /*0110*/  STG.E.U8 desc[UR8][R2.64+0x100], R5 ;  /* 0x0001000502007986 */ /* 0x000fe2000c101108 */
[----:B------:R-:W-:Y:S05]  /*0120*/  EXIT ;  /* 0x000000000000794d */ /* 0x000fea0003800000 */
.L_x_0:
[----:B------:R-:W0:Y:S01]  /*0130*/  S2R R3, SR_TID.X ;  /* 0x0000000000037919 */ /* 0x000e220000002100 */
[----:B------:R-:W1:Y:S01]  /*0140*/  LDC.64 R6, c[0x0][0x388] ;  /* 0x0000e200ff067b82 */ /* 0x000e620000000a00 */
[----:B------:R-:W-:-:S06]  /*0150*/  USHF.R.S32.HI UR7, URZ, 0x1f, UR6 ;  /* 0x0000001fff077899 */ /* 0x000fcc0008011406 */
[----:B------:R-:W-:Y:S02]  /*0160*/  IMAD.U32 R2, RZ, RZ, UR7 ;  /* 0x00000007ff027e24 */ /* 0x000fe4000f8e00ff */
[C---:B0-----:R-:W-:Y:S01]  /*0170*/  VIADD R0, R3.reuse, 0x100 ;  /* 0x0000010003007836 */ /* 0x041fe20000000000 */
[----:B------:R-:W-:-:S04]  /*0180*/  ISETP.LT.U32.AND P0, PT, R3, UR6, PT ;  /* 0x0000000603007c0c */ /* 0x000fc8000bf01070 */
[----:B------:R-:W-:Y:S01]  /*0190*/  ISETP.LT.U32.AND P1, PT, R0, UR6, PT ;  /* 0x0000000600007c0c */ /* 0x000fe2000bf21070 */
[----:B------:R-:W-:Y:S01]  /*01a0*/  IMAD.U32 R0, RZ, RZ, UR7 ;  /* 0x00000007ff007e24 */ /* 0x000fe2000f8e00ff */
[----:B------:R-:W-:Y:S02]  /*01b0*/  ISETP.GT.AND.EX P0, PT, R2, RZ, PT, P0 ;  /* 0x000000ff0200720c */ /* 0x000fe40003f04300 */
[----:B-1----:R-:W-:Y:S02]  /*01c0*/  IADD3 R2, P2, P3, R6, UR4, R3 ;  /* 0x0000000406027c10 */ /* 0x002fe4000fb5e003 */
[----:B------:R-:W-:Y:S02]  /*01d0*/  ISETP.GT.AND.EX P1, PT, R0, RZ, PT, P1 ;  /* 0x000000ff0000720c */ /* 0x000fe40003f24310 */
[----:B------:R-:W-:-:S07]  /*01e0*/  IADD3.X R3, PT, PT, R7, UR5, RZ, P2, P3 ;  /* 0x0000000507037c10 */ /* 0x000fce00097e64ff */
[----:B------:R0:W-:Y:S04]  /*01f0*/  @P0 STG.E.U8 desc[UR8][R2.64], R5 ;  /* 0x0000000502000986 */ /* 0x0001e8000c101108 */
[----:B------:R-:W-:Y:S05]  /*0200*/  @!P1 EXIT ;  /* 0x000000000000994d */ /* 0x000fea0003800000 */
[----:B------:R-:W-:Y:S01]  /*0210*/  STG.E.U8 desc[UR8][R2.64+0x100], R5 ;  /* 0x0001000502007986 */ /* 0x000fe2000c101108 */
[----:B------:R-:W-:Y:S05]  /*0220*/  EXIT ;  /* 0x000000000000794d */ /* 0x000fea0003800000 */
.L_x_1:
[----:B------:R-:W-:-:S00]  /*0230*/  BRA `(.L_x_1) ;  /* 0xfffffffc00fc7947 */ /* 0x000fc0000383ffff */
[----:B------:R-:W-:-:S00]  /*0240*/  NOP ;  /* 0x0000000000007918 */ /* 0x000fc00000000000 */
        /* <DEDUP_REMOVED lines=11> */
.L_x_7:


//--------------------- .text._ZN3cub18CUB_300001_SM_10006detail8for_each13static_kernelINS2_12policy_hub_t12policy_500_tEmN6thrust24THRUST_300001_SM_1000_NS8cuda_cub20__uninitialized_fill7functorINS7_10device_ptrIcEEcEEEEvT0_T1_ --------------------------
	.section	.text._ZN3cub18CUB_300001_SM_10006detail8for_each13static_kernelINS2_12policy_hub_t12policy_500_tEmN6thrust24THRUST_300001_SM_1000_NS8cuda_cub20__uninitialized_fill7functorINS7_10device_ptrIcEEcEEEEvT0_T1_,"ax",@progbits
	.align	128
        .global         _ZN3cub18CUB_300001_SM_10006detail8for_each13static_kernelINS2_12policy_hub_t12policy_500_tEmN6thrust24THRUST_300001_SM_1000_NS8cuda_cub20__uninitialized_fill7functorINS7_10device_ptrIcEEcEEEEvT0_T1_
        .type           _ZN3cub18CUB_300001_SM_10006detail8for_each13static_kernelINS2_12policy_hub_t12policy_500_tEmN6thrust24THRUST_300001_SM_1000_NS8cuda_cub20__uninitialized_fill7functorINS7_10device_ptrIcEEcEEEEvT0_T1_,@function
        .size           _ZN3cub18CUB_300001_SM_10006detail8for_each13static_kernelINS2_12policy_hub_t12policy_500_tEmN6thrust24THRUST_300001_SM_1000_NS8cuda_cub20__uninitialized_fill7functorINS7_10device_ptrIcEEcEEEEvT0_T1_,(.L_x_8 - _ZN3cub18CUB_300001_SM_10006detail8for_each13static_kernelINS2_12policy_hub_t12policy_500_tEmN6thrust24THRUST_300001_SM_1000_NS8cuda_cub20__uninitialized_fill7functorINS7_10device_ptrIcEEcEEEEvT0_T1_)
        .other          _ZN3cub18CUB_300001_SM_10006detail8for_each13static_kernelINS2_12policy_hub_t12policy_500_tEmN6thrust24THRUST_300001_SM_1000_NS8cuda_cub20__uninitialized_fill7functorINS7_10device_ptrIcEEcEEEEvT0_T1_,@"STO_CUDA_ENTRY STV_DEFAULT"
_ZN3cub18CUB_300001_SM_10006detail8for_each13static_kernelINS2_12policy_hub_t12policy_500_tEmN6thrust24THRUST_300001_SM_1000_NS8cuda_cub20__uninitialized_fill7functorINS7_10device_ptrIcEEcEEEEvT0_T1_:
.text._ZN3cub18CUB_300001_SM_10006detail8for_each13static_kernelINS2_12policy_hub_t12policy_500_tEmN6thrust24THRUST_300001_SM_1000_NS8cuda_cub20__uninitialized_fill7functorINS7_10device_ptrIcEEcEEEEvT0_T1_:
        /* <DEDUP_REMOVED lines=10> */
[----:B------:R-:W-:-:S09]  /*00a0*/  UISETP.GE.U32.AND.EX UP0, UPT, UR7, URZ, UPT, UP0 ;  /* 0x000000ff0700728c */ /* 0x000fd2000bf06100 */
        /* <DEDUP_REMOVED lines=8> */
.L_x_2:
[----:B------:R-:W0:Y:S01]  /*0130*/  S2R R3, SR_TID.X ;  /* 0x0000000000037919 */ /* 0x000e220000002100 */
[----:B------:R-:W1:Y:S01]  /*0140*/  LDC.64 R6, c[0x0][0x388] ;  /* 0x0000e200ff067b82 */ /* 0x000e620000000a00 */
[----:B------:R-:W-:Y:S02]  /*0150*/  IMAD.U32 R2, RZ, RZ, UR7 ;  /* 0x00000007ff027e24 */ /* 0x000fe4000f8e00ff */
[C---:B0-----:R-:W-:Y:S01]  /*0160*/  VIADD R0, R3.reuse, 0x100 ;  /* 0x0000010003007836 */ /* 0x041fe20000000000 */
[----:B------:R-:W-:-:S04]  /*0170*/  ISETP.LT.U32.AND P0, PT, R3, UR6, PT ;  /* 0x0000000603007c0c */ /* 0x000fc8000bf01070 */
[----:B------:R-:W-:Y:S01]  /*0180*/  ISETP.LT.U32.AND P1, PT, R0, UR6, PT ;  /* 0x0000000600007c0c */ /* 0x000fe2000bf21070 */
[----:B------:R-:W-:Y:S01]  /*0190*/  IMAD.U32 R0, RZ, RZ, UR7 ;  /* 0x00000007ff007e24 */ /* 0x000fe2000f8e00ff */
[----:B------:R-:W-:Y:S02]  /*01a0*/  ISETP.GT.U32.AND.EX P0, PT, R2, RZ, PT, P0 ;  /* 0x000000ff0200720c */ /* 0x000fe40003f04100 */
[----:B-1----:R-:W-:Y:S02]  /*01b0*/  IADD3 R2, P2, P3, R6, UR4, R3 ;  /* 0x0000000406027c10 */ /* 0x002fe4000fb5e003 */
[----:B------:R-:W-:Y:S02]  /*01c0*/  ISETP.GT.U32.AND.EX P1, PT, R0, RZ, PT, P1 ;  /* 0x000000ff0000720c */ /* 0x000fe40003f24110 */
[----:B------:R-:W-:-:S07]  /*01d0*/  IADD3.X R3, PT, PT, R7, UR5, RZ, P2, P3 ;  /* 0x0000000507037c10 */ /* 0x000fce00097e64ff */
[----:B------:R0:W-:Y:S04]  /*01e0*/  @P0 STG.E.U8 desc[UR8][R2.64], R5 ;  /* 0x0000000502000986 */ /* 0x0001e8000c101108 */
[----:B------:R-:W-:Y:S05]  /*01f0*/  @!P1 EXIT ;  /* 0x000000000000994d */ /* 0x000fea0003800000 */
[----:B------:R-:W-:Y:S01]  /*0200*/  STG.E.U8 desc[UR8][R2.64+0x100], R5 ;  /* 0x0001000502007986 */ /* 0x000fe2000c101108 */
[----:B------:R-:W-:Y:S05]  /*0210*/  EXIT ;  /* 0x000000000000794d */ /* 0x000fea0003800000 */
.L_x_3:
        /* <DEDUP_REMOVED lines=14> */
.L_x_8:


//--------------------- .text._ZN3cub18CUB_300001_SM_10006detail8for_each13static_kernelINS2_12policy_hub_t12policy_500_tEmN6thrust24THRUST_300001_SM_1000_NS8cuda_cub6__fill7functorINS7_6detail15normal_iteratorINS7_10device_ptrIcEEEEcEEEEvT0_T1_ --------------------------
	.section	.text._ZN3cub18CUB_300001_SM_10006detail8for_each13static_kernelINS2_12policy_hub_t12policy_500_tEmN6thrust24THRUST_300001_SM_1000_NS8cuda_cub6__fill7functorINS7_6detail15normal_iteratorINS7_10device_ptrIcEEEEcEEEEvT0_T1_,"ax",@progbits
	.align	128
        .global         _ZN3cub18CUB_300001_SM_10006detail8for_each13static_kernelINS2_12policy_hub_t12policy_500_tEmN6thrust24THRUST_300001_SM_1000_NS8cuda_cub6__fill7functorINS7_6detail15normal_iteratorINS7_10device_ptrIcEEEEcEEEEvT0_T1_
        .type           _ZN3cub18CUB_300001_SM_10006detail8for_each13static_kernelINS2_12policy_hub_t12policy_500_tEmN6thrust24THRUST_300001_SM_1000_NS8cuda_cub6__fill7functorINS7_6detail15normal_iteratorINS7_10device_ptrIcEEEEcEEEEvT0_T1_,@function
        .size           _ZN3cub18CUB_300001_SM_10006detail8for_each13static_kernelINS2_12policy_hub_t12policy_500_tEmN6thrust24THRUST_300001_SM_1000_NS8cuda_cub6__fill7functorINS7_6detail15normal_iteratorINS7_10device_ptrIcEEEEcEEEEvT0_T1_,(.L_x_9 - _ZN3cub18CUB_300001_SM_10006detail8for_each13static_kernelINS2_12policy_hub_t12policy_500_tEmN6thrust24THRUST_300001_SM_1000_NS8cuda_cub6__fill7functorINS7_6detail15normal_iteratorINS7_10device_ptrIcEEEEcEEEEvT0_T1_)
        .other          _ZN3cub18CUB_300001_SM_10006detail8for_each13static_kernelINS2_12policy_hub_t12policy_500_tEmN6thrust24THRUST_300001_SM_1000_NS8cuda_cub6__fill7functorINS7_6detail15normal_iteratorINS7_10device_ptrIcEEEEcEEEEvT0_T1_,@"STO_CUDA_ENTRY STV_DEFAULT"
_ZN3cub18CUB_300001_SM_10006detail8for_each13static_kernelINS2_12policy_hub_t12policy_500_tEmN6thrust24THRUST_300001_SM_1000_NS8cuda_cub6__fill7functorINS7_6detail15normal_iteratorINS7_10device_ptrIcEEEEcEEEEvT0_T1_:
.text._ZN3cub18CUB_300001_SM_10006detail8for_each13static_kernelINS2_12policy_hub_t12policy_500_tEmN6thrust24THRUST_300001_SM_1000_NS8cuda_cub6__fill7functorINS7_6detail15normal_iteratorINS7_10device_ptrIcEEEEcEEEEvT0_T1_:
        /* <DEDUP_REMOVED lines=19> */
.L_x_4:
        /* <DEDUP_REMOVED lines=15> */
.L_x_5:
        /* <DEDUP_REMOVED lines=14> */
.L_x_9:


//--------------------- .text._ZN3cub18CUB_300001_SM_10006detail11EmptyKernelIvEEvv --------------------------
	.section	.text._ZN3cub18CUB_300001_SM_10006detail11EmptyKernelIvEEvv,"ax",@progbits
	.align	128
        .global         _ZN3cub18CUB_300001_SM_10006detail11EmptyKernelIvEEvv
        .type           _ZN3cub18CUB_300001_SM_10006detail11EmptyKernelIvEEvv,@function
        .size           _ZN3cub18CUB_300001_SM_10006detail11EmptyKernelIvEEvv,(.L_x_10 - _ZN3cub18CUB_300001_SM_10006detail11EmptyKernelIvEEvv)
        .other          _ZN3cub18CUB_300001_SM_10006detail11EmptyKernelIvEEvv,@"STO_CUDA_ENTRY STV_DEFAULT"
_ZN3cub18CUB_300001_SM_10006detail11EmptyKernelIvEEvv:
.text._ZN3cub18CUB_300001_SM_10006detail11EmptyKernelIvEEvv:
[----:B------:R-:W-:Y:S01]  /*0000*/  LDC R1, c[0x0][0x37c] ;  /* 0x0000df00ff017b82 */ /* 0x000fe20000000800 */
[----:B------:R-:W-:Y:S05]  /*0010*/  EXIT ;  /* 0x000000000000794d */ /* 0x000fea0003800000 */
.L_x_6:
        /* <DEDUP_REMOVED lines=14> */
.L_x_10:


//--------------------- .nv.shared.reserved.0     --------------------------
	.section	.nv.shared.reserved.0,"aw",@nobits
	.weak		__nv_reservedSMEM_offset_0_alias
	.size		__nv_reservedSMEM_offset_0_alias, 0, 64
	.other		__nv_reservedSMEM_offset_0_alias,@"STO_CUDA_RESERVED_SHARED STV_DEFAULT"
__nv_reservedSMEM_offset_0_alias:
	.zero		0
	.zero		64


//--------------------- .nv.global                --------------------------
	.section	.nv.global,"aw",@nobits
.nv.global:
	.type		_ZN30_INTERNAL_c2d5f8e8_4_k_cu_main6thrust24THRUST_300001_SM_1000_NS3seqE,@object
	.size		_ZN30_INTERNAL_c2d5f8e8_4_k_cu_main6thrust24THRUST_300001_SM_1000_NS3seqE,(_ZN30_INTERNAL_c2d5f8e8_4_k_cu_main4cuda3std3__48in_placeE - _ZN30_INTERNAL_c2d5f8e8_4_k_cu_main6thrust24THRUST_300001_SM_1000_NS3seqE)
_ZN30_INTERNAL_c2d5f8e8_4_k_cu_main6thrust24THRUST_300001_SM_1000_NS3seqE:
	.zero		1
	.type		_ZN30_INTERNAL_c2d5f8e8_4_k_cu_main4cuda3std3__48in_placeE,@object
	.size		_ZN30_INTERNAL_c2d5f8e8_4_k_cu_main4cuda3std3__48in_placeE,(_ZN30_INTERNAL_c2d5f8e8_4_k_cu_main4cuda3std6ranges3__45__cpo4sizeE - _ZN30_INTERNAL_c2d5f8e8_4_k_cu_main4cuda3std3__48in_placeE)
_ZN30_INTERNAL_c2d5f8e8_4_k_cu_main4cuda3std3__48in_placeE:
	.zero		1
	.type		_ZN30_INTERNAL_c2d5f8e8_4_k_cu_main4cuda3std6ranges3__45__cpo4sizeE,@object
	.size		_ZN30_INTERNAL_c2d5f8e8_4_k_cu_main4cuda3std6ranges3__45__cpo4sizeE,(_ZN30_INTERNAL_c2d5f8e8_4_k_cu_main6thrust24THRUST_300001_SM_1000_NS12placeholders2_3E - _ZN30_INTERNAL_c2d5f8e8_4_k_cu_main4cuda3std6ranges3__45__cpo4sizeE)
_ZN30_INTERNAL_c2d5f8e8_4_k_cu_main4cuda3std6ranges3__45__cpo4sizeE:
	.zero		1
	.type		_ZN30_INTERNAL_c2d5f8e8_4_k_cu_main6thrust24THRUST_300001_SM_1000_NS12placeholders2_3E,@object
	.size		_ZN30_INTERNAL_c2d5f8e8_4_k_cu_main6thrust24THRUST_300001_SM_1000_NS12placeholders2_3E,(_ZN30_INTERNAL_c2d5f8e8_4_k_cu_main4cuda3std3__45__cpo6cbeginE - _ZN30_INTERNAL_c2d5f8e8_4_k_cu_main6thrust24THRUST_300001_SM_1000_NS12placeholders2_3E)
_ZN30_INTERNAL_c2d5f8e8_4_k_cu_main6thrust24THRUST_300001_SM_1000_NS12placeholders2_3E:
	.zero		1
	.type		_ZN30_INTERNAL_c2d5f8e8_4_k_cu_main4cuda3std3__45__cpo6cbeginE,@object
	.size		_ZN30_INTERNAL_c2d5f8e8_4_k_cu_main4cuda3std3__45__cpo6cbeginE,(_ZN30_INTERNAL_c2d5f8e8_4_k_cu_main4cuda3std6ranges3__45__cpo6cbeginE - _ZN30_INTERNAL_c2d5f8e8_4_k_cu_main4cuda3std3__45__cpo6cbeginE)
_ZN30_INTERNAL_c2d5f8e8_4_k_cu_main4cuda3std3__45__cpo6cbeginE:
	.zero		1
	.type		_ZN30_INTERNAL_c2d5f8e8_4_k_cu_main4cuda3std6ranges3__45__cpo6cbeginE,@object
	.size		_ZN30_INTERNAL_c2d5f8e8_4_k_cu_main4cuda3std6ranges3__45__cpo6cbeginE,(_ZN30_INTERNAL_c2d5f8e8_4_k_cu_main6thrust24THRUST_300001_SM_1000_NS12placeholders2_7E - _ZN30_INTERNAL_c2d5f8e8_4_k_cu_main4cuda3std6ranges3__45__cpo6cbeginE)
_ZN30_INTERNAL_c2d5f8e8_4_k_cu_main4cuda3std6ranges3__45__cpo6cbeginE:
	.zero		1
	.type		_ZN30_INTERNAL_c2d5f8e8_4_k_cu_main6thrust24THRUST_300001_SM_1000_NS12placeholders2_7E,@object
	.size		_ZN30_INTERNAL_c2d5f8e8_4_k_cu_main6thrust24THRUST_300001_SM_1000_NS12placeholders2_7E,(_ZN30_INTERNAL_c2d5f8e8_4_k_cu_main4cuda3std3__45__cpo7crbeginE - _ZN30_INTERNAL_c2d5f8e8_4_k_cu_main6thrust24THRUST_300001_SM_1000_NS12placeholders2_7E)
_ZN30_INTERNAL_c2d5f8e8_4_k_cu_main6thrust24THRUST_300001_SM_1000_NS12placeholders2_7E:
	.zero		1
	.type		_ZN30_INTERNAL_c2d5f8e8_4_k_cu_main4cuda3std3__45__cpo7crbeginE,@object
	.size		_ZN30_INTERNAL_c2d5f8e8_4_k_cu_main4cuda3std3__45__cpo7crbeginE,(_ZN30_INTERNAL_c2d5f8e8_4_k_cu_main4cuda3std6ranges3__45__cpo4nextE - _ZN30_INTERNAL_c2d5f8e8_4_k_cu_main4cuda3std3__45__cpo7crbeginE)
_ZN30_INTERNAL_c2d5f8e8_4_k_cu_main4cuda3std3__45__cpo7crbeginE:
	.zero		1
	.type		_ZN30_INTERNAL_c2d5f8e8_4_k_cu_main4cuda3std6ranges3__45__cpo4nextE,@object
	.size		_ZN30_INTERNAL_c2d5f8e8_4_k_cu_main4cuda3std6ranges3__45__cpo4nextE,(_ZN30_INTERNAL_c2d5f8e8_4_k_cu_main4cuda3std6ranges3__45__cpo4swapE - _ZN30_INTERNAL_c2d5f8e8_4_k_cu_main4cuda3std6ranges3__45__cpo4nextE)
_ZN30_INTERNAL_c2d5f8e8_4_k_cu_main4cuda3std6ranges3__45__cpo4nextE:
	.zero		1
	.type		_ZN30_INTERNAL_c2d5f8e8_4_k_cu_main4cuda3std6ranges3__45__cpo4swapE,@object
	.size		_ZN30_INTERNAL_c2d5f8e8_4_k_cu_main4cuda3std6ranges3__45__cpo4swapE,(_ZN30_INTERNAL_c2d5f8e8_4_k_cu_main6thrust24THRUST_300001_SM_1000_NS8cuda_cub10par_nosyncE - _ZN30_INTERNAL_c2d5f8e8_4_k_cu_main4cuda3std6ranges3__45__cpo4swapE)
_ZN30_INTERNAL_c2d5f8e8_4_k_cu_main4cuda3std6ranges3__45__cpo4swapE:
	.zero		1
	.type		_ZN30_INTERNAL_c2d5f8e8_4_k_cu_main6thrust24THRUST_300001_SM_1000_NS8cuda_cub10par_nosyncE,@object
	.size		_ZN30_INTERNAL_c2d5f8e8_4_k_cu_main6thrust24THRUST_300001_SM_1000_NS8cuda_cub10par_nosyncE,(_ZN30_INTERNAL_c2d5f8e8_4_k_cu_main6thrust24THRUST_300001_SM_1000_NS12placeholders2_9E - _ZN30_INTERNAL_c2d5f8e8_4_k_cu_main6thrust24THRUST_300001_SM_1000_NS8cuda_cub10par_nosyncE)
_ZN30_INTERNAL_c2d5f8e8_4_k_cu_main6thrust24THRUST_300001_SM_1000_NS8cuda_cub10par_nosyncE:
	.zero		1
	.type		_ZN30_INTERNAL_c2d5f8e8_4_k_cu_main6thrust24THRUST_300001_SM_1000_NS12placeholders2_9E,@object
	.size		_ZN30_INTERNAL_c2d5f8e8_4_k_cu_main6thrust24THRUST_300001_SM_1000_NS12placeholders2_9E,(_ZN30_INTERNAL_c2d5f8e8_4_k_cu_main4cuda3std3__432_GLOBAL__N__c2d5f8e8_4_k_cu_main6ignoreE - _ZN30_INTERNAL_c2d5f8e8_4_k_cu_main6thrust24THRUST_300001_SM_1000_NS12placeholders2_9E)
_ZN30_INTERNAL_c2d5f8e8_4_k_cu_main6thrust24THRUST_300001_SM_1000_NS12placeholders2_9E:
	.zero		1
	.type		_ZN30_INTERNAL_c2d5f8e8_4_k_cu_main4cuda3std3__432_GLOBAL__N__c2d5f8e8_4_k_cu_main6ignoreE,@object
	.size		_ZN30_INTERNAL_c2d5f8e8_4_k_cu_main4cuda3std3__432_GLOBAL__N__c2d5f8e8_4_k_cu_main6ignoreE,(_ZN30_INTERNAL_c2d5f8e8_4_k_cu_main4cuda3std6ranges3__45__cpo4dataE - _ZN30_INTERNAL_c2d5f8e8_4_k_cu_main4cuda3std3__432_GLOBAL__N__c2d5f8e8_4_k_cu_main6ignoreE)
_ZN30_INTERNAL_c2d5f8e8_4_k_cu_main4cuda3std3__432_GLOBAL__N__c2d5f8e8_4_k_cu_main6ignoreE:
	.zero		1
	.type		_ZN30_INTERNAL_c2d5f8e8_4_k_cu_main4cuda3std6ranges3__45__cpo4dataE,@object
	.size		_ZN30_INTERNAL_c2d5f8e8_4_k_cu_main4cuda3std6ranges3__45__cpo4dataE,(_ZN30_INTERNAL_c2d5f8e8_4_k_cu_main6thrust24THRUST_300001_SM_1000_NS12placeholders2_1E - _ZN30_INTERNAL_c2d5f8e8_4_k_cu_main4cuda3std6ranges3__45__cpo4dataE)
_ZN30_INTERNAL_c2d5f8e8_4_k_cu_main4cuda3std6ranges3__45__cpo4dataE:
	.zero		1
	.type		_ZN30_INTERNAL_c2d5f8e8_4_k_cu_main6thrust24THRUST_300001_SM_1000_NS12placeholders2_1E,@object
	.size		_ZN30_INTERNAL_c2d5f8e8_4_k_cu_main6thrust24THRUST_300001_SM_1000_NS12placeholders2_1E,(_ZN30_INTERNAL_c2d5f8e8_4_k_cu_main4cuda3std3__45__cpo5beginE - _ZN30_INTERNAL_c2d5f8e8_4_k_cu_main6thrust24THRUST_300001_SM_1000_NS12placeholders2_1E)
_ZN30_INTERNAL_c2d5f8e8_4_k_cu_main6thrust24THRUST_300001_SM_1000_NS12placeholders2_1E:
	.zero		1
	.type		_ZN30_INTERNAL_c2d5f8e8_4_k_cu_main4cuda3std3__45__cpo5beginE,@object
	.size		_ZN30_INTERNAL_c2d5f8e8_4_k_cu_main4cuda3std3__45__cpo5beginE,(_ZN30_INTERNAL_c2d5f8e8_4_k_cu_main4cuda3std6ranges3__45__cpo5beginE - _ZN30_INTERNAL_c2d5f8e8_4_k_cu_main4cuda3std3__45__cpo5beginE)
_ZN30_INTERNAL_c2d5f8e8_4_k_cu_main4cuda3std3__45__cpo5beginE:
	.zero		1
	.type		_ZN30_INTERNAL_c2d5f8e8_4_k_cu_main4cuda3std6ranges3__45__cpo5beginE,@object
	.size		_ZN30_INTERNAL_c2d5f8e8_4_k_cu_main4cuda3std6ranges3__45__cpo5beginE,(_ZN30_INTERNAL_c2d5f8e8_4_k_cu_main6thrust24THRUST_300001_SM_1000_NS12placeholders2_5E - _ZN30_INTERNAL_c2d5f8e8_4_k_cu_main4cuda3std6ranges3__45__cpo5beginE)
_ZN30_INTERNAL_c2d5f8e8_4_k_cu_main4cuda3std6ranges3__45__cpo5beginE:
	.zero		1
	.type		_ZN30_INTERNAL_c2d5f8e8_4_k_cu_main6thrust24THRUST_300001_SM_1000_NS12placeholders2_5E,@object
	.size		_ZN30_INTERNAL_c2d5f8e8_4_k_cu_main6thrust24THRUST_300001_SM_1000_NS12placeholders2_5E,(_ZN30_INTERNAL_c2d5f8e8_4_k_cu_main4cuda3std3__45__cpo6rbeginE - _ZN30_INTERNAL_c2d5f8e8_4_k_cu_main6thrust24THRUST_300001_SM_1000_NS12placeholders2_5E)
_ZN30_INTERNAL_c2d5f8e8_4_k_cu_main6thrust24THRUST_300001_SM_1000_NS12placeholders2_5E:
	.zero		1
	.type		_ZN30_INTERNAL_c2d5f8e8_4_k_cu_main4cuda3std3__45__cpo6rbeginE,@object
	.size		_ZN30_INTERNAL_c2d5f8e8_4_k_cu_main4cuda3std3__45__cpo6rbeginE,(_ZN30_INTERNAL_c2d5f8e8_4_k_cu_main4cuda3std6ranges3__45__cpo7advanceE - _ZN30_INTERNAL_c2d5f8e8_4_k_cu_main4cuda3std3__45__cpo6rbeginE)
_ZN30_INTERNAL_c2d5f8e8_4_k_cu_main4cuda3std3__45__cpo6rbeginE:
	.zero		1
	.type		_ZN30_INTERNAL_c2d5f8e8_4_k_cu_main4cuda3std6ranges3__45__cpo7advanceE,@object
	.size		_ZN30_INTERNAL_c2d5f8e8_4_k_cu_main4cuda3std6ranges3__45__cpo7advanceE,(_ZN30_INTERNAL_c2d5f8e8_4_k_cu_main4cuda3std3__47nulloptE - _ZN30_INTERNAL_c2d5f8e8_4_k_cu_main4cuda3std6ranges3__45__cpo7advanceE)
_ZN30_INTERNAL_c2d5f8e8_4_k_cu_main4cuda3std6ranges3__45__cpo7advanceE:
	.zero		1
	.type		_ZN30_INTERNAL_c2d5f8e8_4_k_cu_main4cuda3std3__47nulloptE,@object
	.size		_ZN30_INTERNAL_c2d5f8e8_4_k_cu_main4cuda3std3__47nulloptE,(_ZN30_INTERNAL_c2d5f8e8_4_k_cu_main4cuda3std6ranges3__45__cpo8distanceE - _ZN30_INTERNAL_c2d5f8e8_4_k_cu_main4cuda3std3__47nulloptE)
_ZN30_INTERNAL_c2d5f8e8_4_k_cu_main4cuda3std3__47nulloptE:
	.zero		1
	.type		_ZN30_INTERNAL_c2d5f8e8_4_k_cu_main4cuda3std6ranges3__45__cpo8distanceE,@object
	.size		_ZN30_INTERNAL_c2d5f8e8_4_k_cu_main4cuda3std6ranges3__45__cpo8distanceE,(_ZN30_INTERNAL_c2d5f8e8_4_k_cu_main6thrust24THRUST_300001_SM_1000_NS12placeholders3_10E - _ZN30_INTERNAL_c2d5f8e8_4_k_cu_main4cuda3std6ranges3__45__cpo8distanceE)
_ZN30_INTERNAL_c2d5f8e8_4_k_cu_main4cuda3std6ranges3__45__cpo8distanceE:
	.zero		1
	.type		_ZN30_INTERNAL_c2d5f8e8_4_k_cu_main6thrust24THRUST_300001_SM_1000_NS12placeholders3_10E,@object
	.size		_ZN30_INTERNAL_c2d5f8e8_4_k_cu_main6thrust24THRUST_300001_SM_1000_NS12placeholders3_10E,(_ZN30_INTERNAL_c2d5f8e8_4_k_cu_main4cuda3std3__419piecewise_constructE - _ZN30_INTERNAL_c2d5f8e8_4_k_cu_main6thrust24THRUST_300001_SM_1000_NS12placeholders3_10E)
_ZN30_INTERNAL_c2d5f8e8_4_k_cu_main6thrust24THRUST_300001_SM_1000_NS12placeholders3_10E:
	.zero		1
	.type		_ZN30_INTERNAL_c2d5f8e8_4_k_cu_main4cuda3std3__419piecewise_constructE,@object
	.size		_ZN30_INTERNAL_c2d5f8e8_4_k_cu_main4cuda3std3__419piecewise_constructE,(_ZN30_INTERNAL_c2d5f8e8_4_k_cu_main4cuda3std6ranges3__45__cpo5cdataE - _ZN30_INTERNAL_c2d5f8e8_4_k_cu_main4cuda3std3__419piecewise_constructE)
_ZN30_INTERNAL_c2d5f8e8_4_k_cu_main4cuda3std3__419piecewise_constructE:
	.zero		1
	.type		_ZN30_INTERNAL_c2d5f8e8_4_k_cu_main4cuda3std6ranges3__45__cpo5cdataE,@object
	.size		_ZN30_INTERNAL_c2d5f8e8_4_k_cu_main4cuda3std6ranges3__45__cpo5cdataE,(_ZN30_INTERNAL_c2d5f8e8_4_k_cu_main6thrust24THRUST_300001_SM_1000_NS12placeholders2_2E - _ZN30_INTERNAL_c2d5f8e8_4_k_cu_main4cuda3std6ranges3__45__cpo5cdataE)
_ZN30_INTERNAL_c2d5f8e8_4_k_cu_main4cuda3std6ranges3__45__cpo5cdataE:
	.zero		1
	.type		_ZN30_INTERNAL_c2d5f8e8_4_k_cu_main6thrust24THRUST_300001_SM_1000_NS12placeholders2_2E,@object
	.size		_ZN30_INTERNAL_c2d5f8e8_4_k_cu_main6thrust24THRUST_300001_SM_1000_NS12placeholders2_2E,(_ZN30_INTERNAL_c2d5f8e8_4_k_cu_main4cuda3std3__45__cpo3endE - _ZN30_INTERNAL_c2d5f8e8_4_k_cu_main6thrust24THRUST_300001_SM_1000_NS12placeholders2_2E)
_ZN30_INTERNAL_c2d5f8e8_4_k_cu_main6thrust24THRUST_300001_SM_1000_NS12placeholders2_2E:
	.zero		1
	.type		_ZN30_INTERNAL_c2d5f8e8_4_k_cu_main4cuda3std3__45__cpo3endE,@object
	.size		_ZN30_INTERNAL_c2d5f8e8_4_k_cu_main4cuda3std3__45__cpo3endE,(_ZN30_INTERNAL_c2d5f8e8_4_k_cu_main4cuda3std6ranges3__45__cpo3endE - _ZN30_INTERNAL_c2d5f8e8_4_k_cu_main4cuda3std3__45__cpo3endE)
_ZN30_INTERNAL_c2d5f8e8_4_k_cu_main4cuda3std3__45__cpo3endE:
	.zero		1
	.type		_ZN30_INTERNAL_c2d5f8e8_4_k_cu_main4cuda3std6ranges3__45__cpo3endE,@object
	.size		_ZN30_INTERNAL_c2d5f8e8_4_k_cu_main4cuda3std6ranges3__45__cpo3endE,(_ZN30_INTERNAL_c2d5f8e8_4_k_cu_main6thrust24THRUST_300001_SM_1000_NS12placeholders2_6E - _ZN30_INTERNAL_c2d5f8e8_4_k_cu_main4cuda3std6ranges3__45__cpo3endE)
_ZN30_INTERNAL_c2d5f8e8_4_k_cu_main4cuda3std6ranges3__45__cpo3endE:
	.zero		1
	.type		_ZN30_INTERNAL_c2d5f8e8_4_k_cu_main6thrust24THRUST_300001_SM_1000_NS12placeholders2_6E,@object
	.size		_ZN30_INTERNAL_c2d5f8e8_4_k_cu_main6thrust24THRUST_300001_SM_1000_NS12placeholders2_6E,(_ZN30_INTERNAL_c2d5f8e8_4_k_cu_main4cuda3std3__45__cpo4rendE - _ZN30_INTERNAL_c2d5f8e8_4_k_cu_main6thrust24THRUST_300001_SM_1000_NS12placeholders2_6E)
_ZN30_INTERNAL_c2d5f8e8_4_k_cu_main6thrust24THRUST_300001_SM_1000_NS12placeholders2_6E:
	.zero		1
	.type		_ZN30_INTERNAL_c2d5f8e8_4_k_cu_main4cuda3std3__45__cpo4rendE,@object
	.size		_ZN30_INTERNAL_c2d5f8e8_4_k_cu_main4cuda3std3__45__cpo4rendE,(_ZN30_INTERNAL_c2d5f8e8_4_k_cu_main4cuda3std6ranges3__45__cpo9iter_swapE - _ZN30_INTERNAL_c2d5f8e8_4_k_cu_main4cuda3std3__45__cpo4rendE)
_ZN30_INTERNAL_c2d5f8e8_4_k_cu_main4cuda3std3__45__cpo4rendE:
	.zero		1
	.type		_ZN30_INTERNAL_c2d5f8e8_4_k_cu_main4cuda3std6ranges3__45__cpo9iter_swapE,@object
	.size		_ZN30_INTERNAL_c2d5f8e8_4_k_cu_main4cuda3std6ranges3__45__cpo9iter_swapE,(_ZN30_INTERNAL_c2d5f8e8_4_k_cu_main4cuda3std3__48unexpectE - _ZN30_INTERNAL_c2d5f8e8_4_k_cu_main4cuda3std6ranges3__45__cpo9iter_swapE)
_ZN30_INTERNAL_c2d5f8e8_4_k_cu_main4cuda3std6ranges3__45__cpo9iter_swapE:
	.zero		1
	.type		_ZN30_INTERNAL_c2d5f8e8_4_k_cu_main4cuda3std3__48unexpectE,@object
	.size		_ZN30_INTERNAL_c2d5f8e8_4_k_cu_main4cuda3std3__48unexpectE,(_ZN30_INTERNAL_c2d5f8e8_4_k_cu_main6thrust24THRUST_300001_SM_1000_NS8cuda_cub3parE - _ZN30_INTERNAL_c2d5f8e8_4_k_cu_main4cuda3std3__48unexpectE)
_ZN30_INTERNAL_c2d5f8e8_4_k_cu_main4cuda3std3__48unexpectE:
	.zero		1
	.type		_ZN30_INTERNAL_c2d5f8e8_4_k_cu_main6thrust24THRUST_300001_SM_1000_NS8cuda_cub3parE,@object
	.size		_ZN30_INTERNAL_c2d5f8e8_4_k_cu_main6thrust24THRUST_300001_SM_1000_NS8cuda_cub3parE,(_ZN30_INTERNAL_c2d5f8e8_4_k_cu_main6thrust24THRUST_300001_SM_1000_NS12placeholders2_4E - _ZN30_INTERNAL_c2d5f8e8_4_k_cu_main6thrust24THRUST_300001_SM_1000_NS8cuda_cub3parE)
_ZN30_INTERNAL_c2d5f8e8_4_k_cu_main6thrust24THRUST_300001_SM_1000_NS8cuda_cub3parE:
	.zero		1
	.type		_ZN30_INTERNAL_c2d5f8e8_4_k_cu_main6thrust24THRUST_300001_SM_1000_NS12placeholders2_4E,@object
	.size		_ZN30_INTERNAL_c2d5f8e8_4_k_cu_main6thrust24THRUST_300001_SM_1000_NS12placeholders2_4E,(_ZN30_INTERNAL_c2d5f8e8_4_k_cu_main4cuda3std3__45__cpo4cendE - _ZN30_INTERNAL_c2d5f8e8_4_k_cu_main6thrust24THRUST_300001_SM_1000_NS12placeholders2_4E)
_ZN30_INTERNAL_c2d5f8e8_4_k_cu_main6thrust24THRUST_300001_SM_1000_NS12placeholders2_4E:
	.zero		1
	.type		_ZN30_INTERNAL_c2d5f8e8_4_k_cu_main4cuda3std3__45__cpo4cendE,@object
	.size		_ZN30_INTERNAL_c2d5f8e8_4_k_cu_main4cuda3std3__45__cpo4cendE,(_ZN30_INTERNAL_c2d5f8e8_4_k_cu_main4cuda3std6ranges3__45__cpo4cendE - _ZN30_INTERNAL_c2d5f8e8_4_k_cu_main4cuda3std3__45__cpo4cendE)
_ZN30_INTERNAL_c2d5f8e8_4_k_cu_main4cuda3std3__45__cpo4cendE:
	.zero		1
	.type		_ZN30_INTERNAL_c2d5f8e8_4_k_cu_main4cuda3std6ranges3__45__cpo4cendE,@object
	.size		_ZN30_INTERNAL_c2d5f8e8_4_k_cu_main4cuda3std6ranges3__45__cpo4cendE,(_ZN30_INTERNAL_c2d5f8e8_4_k_cu_main4cuda3std3__420unreachable_sentinelE - _ZN30_INTERNAL_c2d5f8e8_4_k_cu_main4cuda3std6ranges3__45__cpo4cendE)
_ZN30_INTERNAL_c2d5f8e8_4_k_cu_main4cuda3std6ranges3__45__cpo4cendE:
	.zero		1
	.type		_ZN30_INTERNAL_c2d5f8e8_4_k_cu_main4cuda3std3__420unreachable_sentinelE,@object
	.size		_ZN30_INTERNAL_c2d5f8e8_4_k_cu_main4cuda3std3__420unreachable_sentinelE,(_ZN30_INTERNAL_c2d5f8e8_4_k_cu_main4cuda3std6ranges3__45__cpo5ssizeE - _ZN30_INTERNAL_c2d5f8e8_4_k_cu_main4cuda3std3__420unreachable_sentinelE)
_ZN30_INTERNAL_c2d5f8e8_4_k_cu_main4cuda3std3__420unreachable_sentinelE:
	.zero		1
	.type		_ZN30_INTERNAL_c2d5f8e8_4_k_cu_main4cuda3std6ranges3__45__cpo5ssizeE,@object
	.size		_ZN30_INTERNAL_c2d5f8e8_4_k_cu_main4cuda3std6ranges3__45__cpo5ssizeE,(_ZN30_INTERNAL_c2d5f8e8_4_k_cu_main6thrust24THRUST_300001_SM_1000_NS12placeholders2_8E - _ZN30_INTERNAL_c2d5f8e8_4_k_cu_main4cuda3std6ranges3__45__cpo5ssizeE)
_ZN30_INTERNAL_c2d5f8e8_4_k_cu_main4cuda3std6ranges3__45__cpo5ssizeE:
	.zero		1
	.type		_ZN30_INTERNAL_c2d5f8e8_4_k_cu_main6thrust24THRUST_300001_SM_1000_NS12placeholders2_8E,@object
	.size		_ZN30_INTERNAL_c2d5f8e8_4_k_cu_main6thrust24THRUST_300001_SM_1000_NS12placeholders2_8E,(_ZN30_INTERNAL_c2d5f8e8_4_k_cu_main4cuda3std3__45__cpo5crendE - _ZN30_INTERNAL_c2d5f8e8_4_k_cu_main6thrust24THRUST_300001_SM_1000_NS12placeholders2_8E)
_ZN30_INTERNAL_c2d5f8e8_4_k_cu_main6thrust24THRUST_300001_SM_1000_NS12placeholders2_8E:
	.zero		1
	.type		_ZN30_INTERNAL_c2d5f8e8_4_k_cu_main4cuda3std3__45__cpo5crendE,@object
	.size		_ZN30_INTERNAL_c2d5f8e8_4_k_cu_main4cuda3std3__45__cpo5crendE,(_ZN30_INTERNAL_c2d5f8e8_4_k_cu_main4cuda3std6ranges3__45__cpo4prevE - _ZN30_INTERNAL_c2d5f8e8_4_k_cu_main4cuda3std3__45__cpo5crendE)
_ZN30_INTERNAL_c2d5f8e8_4_k_cu_main4cuda3std3__45__cpo5crendE:
	.zero		1
	.type		_ZN30_INTERNAL_c2d5f8e8_4_k_cu_main4cuda3std6ranges3__45__cpo4prevE,@object
	.size		_ZN30_INTERNAL_c2d5f8e8_4_k_cu_main4cuda3std6ranges3__45__cpo4prevE,(_ZN30_INTERNAL_c2d5f8e8_4_k_cu_main4cuda3std6ranges3__45__cpo9iter_moveE - _ZN30_INTERNAL_c2d5f8e8_4_k_cu_main4cuda3std6ranges3__45__cpo4prevE)
_ZN30_INTERNAL_c2d5f8e8_4_k_cu_main4cuda3std6ranges3__45__cpo4prevE:
	.zero		1
	.type		_ZN30_INTERNAL_c2d5f8e8_4_k_cu_main4cuda3std6ranges3__45__cpo9iter_moveE,@object
	.size		_ZN30_INTERNAL_c2d5f8e8_4_k_cu_main4cuda3std6ranges3__45__cpo9iter_moveE,(_ZN30_INTERNAL_c2d5f8e8_4_k_cu_main6thrust24THRUST_300001_SM_1000_NS6system6detail10sequential3seqE - _ZN30_INTERNAL_c2d5f8e8_4_k_cu_main4cuda3std6ranges3__45__cpo9iter_moveE)
_ZN30_INTERNAL_c2d5f8e8_4_k_cu_main4cuda3std6ranges3__45__cpo9iter_moveE:
	.zero		1
	.type		_ZN30_INTERNAL_c2d5f8e8_4_k_cu_main6thrust24THRUST_300001_SM_1000_NS6system6detail10sequential3seqE,@object
	.size		_ZN30_INTERNAL_c2d5f8e8_4_k_cu_main6thrust24THRUST_300001_SM_1000_NS6system6detail10sequential3seqE,(.L_31 - _ZN30_INTERNAL_c2d5f8e8_4_k_cu_main6thrust24THRUST_300001_SM_1000_NS6system6detail10sequential3seqE)
_ZN30_INTERNAL_c2d5f8e8_4_k_cu_main6thrust24THRUST_300001_SM_1000_NS6system6detail10sequential3seqE:
	.zero		1
.L_31:


//--------------------- .nv.constant0._ZN3cub18CUB_300001_SM_10006detail8for_each13static_kernelINS2_12policy_hub_t12policy_500_tElN6thrust24THRUST_300001_SM_1000_NS8cuda_cub6__fill7functorINS7_6detail15normal_iteratorINS7_10device_ptrIcEEEEcEEEEvT0_T1_ --------------------------
	.section	.nv.constant0._ZN3cub18CUB_300001_SM_10006detail8for_each13static_kernelINS2_12policy_hub_t12policy_500_tElN6thrust24THRUST_300001_SM_1000_NS8cuda_cub6__fill7functorINS7_6detail15normal_iteratorINS7_10device_ptrIcEEEEcEEEEvT0_T1_,"a",@progbits
	.sectionflags	@""
	.align	4
.nv.constant0._ZN3cub18CUB_300001_SM_10006detail8for_each13static_kernelINS2_12policy_hub_t12policy_500_tElN6thrust24THRUST_300001_SM_1000_NS8cuda_cub6__fill7functorINS7_6detail15normal_iteratorINS7_10device_ptrIcEEEEcEEEEvT0_T1_:
	.zero		920


//--------------------- .nv.constant0._ZN3cub18CUB_300001_SM_10006detail8for_each13static_kernelINS2_12policy_hub_t12policy_500_tEmN6thrust24THRUST_300001_SM_1000_NS8cuda_cub20__uninitialized_fill7functorINS7_10device_ptrIcEEcEEEEvT0_T1_ --------------------------
	.section	.nv.constant0._ZN3cub18CUB_300001_SM_10006detail8for_each13static_kernelINS2_12policy_hub_t12policy_500_tEmN6thrust24THRUST_300001_SM_1000_NS8cuda_cub20__uninitialized_fill7functorINS7_10device_ptrIcEEcEEEEvT0_T1_,"a",@progbits
	.sectionflags	@""
	.align	4
.nv.constant0._ZN3cub18CUB_300001_SM_10006detail8for_each13static_kernelINS2_12policy_hub_t12policy_500_tEmN6thrust24THRUST_300001_SM_1000_NS8cuda_cub20__uninitialized_fill7functorINS7_10device_ptrIcEEcEEEEvT0_T1_:
	.zero		920


//--------------------- .nv.constant0._ZN3cub18CUB_300001_SM_10006detail8for_each13static_kernelINS2_12policy_hub_t12policy_500_tEmN6thrust24THRUST_300001_SM_1000_NS8cuda_cub6__fill7functorINS7_6detail15normal_iteratorINS7_10device_ptrIcEEEEcEEEEvT0_T1_ --------------------------
	.section	.nv.constant0._ZN3cub18CUB_300001_SM_10006detail8for_each13static_kernelINS2_12policy_hub_t12policy_500_tEmN6thrust24THRUST_300001_SM_1000_NS8cuda_cub6__fill7functorINS7_6detail15normal_iteratorINS7_10device_ptrIcEEEEcEEEEvT0_T1_,"a",@progbits
	.sectionflags	@""
	.align	4
.nv.constant0._ZN3cub18CUB_300001_SM_10006detail8for_each13static_kernelINS2_12policy_hub_t12policy_500_tEmN6thrust24THRUST_300001_SM_1000_NS8cuda_cub6__fill7functorINS7_6detail15normal_iteratorINS7_10device_ptrIcEEEEcEEEEvT0_T1_:
	.zero		920


//--------------------- .nv.constant0._ZN3cub18CUB_300001_SM_10006detail11EmptyKernelIvEEvv --------------------------
	.section	.nv.constant0._ZN3cub18CUB_300001_SM_10006detail11EmptyKernelIvEEvv,"a",@progbits
	.sectionflags	@""
	.align	4
.nv.constant0._ZN3cub18CUB_300001_SM_10006detail11EmptyKernelIvEEvv:
	.zero		896


//--------------------- SYMBOLS --------------------------

	.type		.nv.reservedSmem.offset0,@object
	.size		.nv.reservedSmem.offset0,0x4
